//
// Generated by NVIDIA NVVM Compiler
//
// Compiler Build ID: CL-36424714
// Cuda compilation tools, release 13.0, V13.0.88
// Based on NVVM 20.0.0
//

.version 9.0
.target sm_100
.address_size 64

	// .globl	_Z7makeKeyPjS_ii
.extern .shared .align 16 .b8 temp[];

.visible .entry _Z7makeKeyPjS_ii(
	.param .u64 .ptr .align 1 _Z7makeKeyPjS_ii_param_0,
	.param .u64 .ptr .align 1 _Z7makeKeyPjS_ii_param_1,
	.param .u32 _Z7makeKeyPjS_ii_param_2,
	.param .u32 _Z7makeKeyPjS_ii_param_3
)
{
	.reg .pred 	%p<7>;
	.reg .b32 	%r<47>;
	.reg .b64 	%rd<18>;

	ld.param.u64 	%rd3, [_Z7makeKeyPjS_ii_param_0];
	ld.param.u64 	%rd4, [_Z7makeKeyPjS_ii_param_1];
	ld.param.u32 	%r12, [_Z7makeKeyPjS_ii_param_2];
	ld.param.u32 	%r13, [_Z7makeKeyPjS_ii_param_3];
	cvta.to.global.u64 	%rd1, %rd4;
	cvta.to.global.u64 	%rd2, %rd3;
	mov.u32 	%r14, %nctaid.x;
	mov.u32 	%r15, %ntid.x;
	mul.lo.s32 	%r1, %r14, %r15;
	mov.u32 	%r16, %ctaid.x;
	mov.u32 	%r17, %tid.x;
	mad.lo.s32 	%r45, %r15, %r16, %r17;
	setp.ge.s32 	%p1, %r45, %r12;
	@%p1 bra 	$L__BB0_7;
	add.s32 	%r18, %r45, %r1;
	max.s32 	%r19, %r12, %r18;
	setp.lt.s32 	%p2, %r18, %r12;
	selp.u32 	%r20, 1, 0, %p2;
	add.s32 	%r21, %r18, %r20;
	sub.s32 	%r22, %r19, %r21;
	div.u32 	%r23, %r22, %r1;
	add.s32 	%r3, %r23, %r20;
	and.b32  	%r24, %r3, 3;
	setp.eq.s32 	%p3, %r24, 3;
	@%p3 bra 	$L__BB0_4;
	add.s32 	%r25, %r3, 1;
	and.b32  	%r26, %r25, 3;
	neg.s32 	%r43, %r26;
$L__BB0_3:
	.pragma "nounroll";
	mul.wide.s32 	%rd5, %r45, 4;
	add.s64 	%rd6, %rd1, %rd5;
	add.s64 	%rd7, %rd2, %rd5;
	ld.global.u32 	%r27, [%rd7];
	shr.u32 	%r28, %r27, %r13;
	and.b32  	%r29, %r28, 1;
	st.global.u32 	[%rd6], %r29;
	add.s32 	%r45, %r45, %r1;
	add.s32 	%r43, %r43, 1;
	setp.ne.s32 	%p4, %r43, 0;
	@%p4 bra 	$L__BB0_3;
$L__BB0_4:
	setp.lt.u32 	%p5, %r3, 3;
	@%p5 bra 	$L__BB0_7;
	mul.wide.s32 	%rd11, %r1, 4;
	shl.b32 	%r42, %r1, 2;
$L__BB0_6:
	mul.wide.s32 	%rd8, %r45, 4;
	add.s64 	%rd9, %rd2, %rd8;
	ld.global.u32 	%r30, [%rd9];
	shr.u32 	%r31, %r30, %r13;
	and.b32  	%r32, %r31, 1;
	add.s64 	%rd10, %rd1, %rd8;
	st.global.u32 	[%rd10], %r32;
	add.s64 	%rd12, %rd9, %rd11;
	ld.global.u32 	%r33, [%rd12];
	shr.u32 	%r34, %r33, %r13;
	and.b32  	%r35, %r34, 1;
	add.s64 	%rd13, %rd10, %rd11;
	st.global.u32 	[%rd13], %r35;
	add.s64 	%rd14, %rd12, %rd11;
	ld.global.u32 	%r36, [%rd14];
	shr.u32 	%r37, %r36, %r13;
	and.b32  	%r38, %r37, 1;
	add.s64 	%rd15, %rd13, %rd11;
	st.global.u32 	[%rd15], %r38;
	add.s64 	%rd16, %rd14, %rd11;
	ld.global.u32 	%r39, [%rd16];
	shr.u32 	%r40, %r39, %r13;
	and.b32  	%r41, %r40, 1;
	add.s64 	%rd17, %rd15, %rd11;
	st.global.u32 	[%rd17], %r41;
	add.s32 	%r45, %r42, %r45;
	setp.lt.s32 	%p6, %r45, %r12;
	@%p6 bra 	$L__BB0_6;
$L__BB0_7:
	ret;

}
	// .globl	_Z4scanPjS_S_i
.visible .entry _Z4scanPjS_S_i(
	.param .u64 .ptr .align 1 _Z4scanPjS_S_i_param_0,
	.param .u64 .ptr .align 1 _Z4scanPjS_S_i_param_1,
	.param .u64 .ptr .align 1 _Z4scanPjS_S_i_param_2,
	.param .u32 _Z4scanPjS_S_i_param_3
)
{
	.reg .pred 	%p<19>;
	.reg .b32 	%r<172>;
	.reg .b64 	%rd<13>;

	ld.param.u64 	%rd4, [_Z4scanPjS_S_i_param_0];
	ld.param.u64 	%rd5, [_Z4scanPjS_S_i_param_1];
	ld.param.u64 	%rd6, [_Z4scanPjS_S_i_param_2];
	ld.param.u32 	%r23, [_Z4scanPjS_S_i_param_3];
	mov.u32 	%r1, %tid.x;
	mov.u32 	%r24, %ctaid.x;
	shl.b32 	%r171, %r24, 8;
	setp.ge.s32 	%p1, %r171, %r23;
	@%p1 bra 	$L__BB1_35;
	add.s32 	%r25, %r1, 128;
	shr.u32 	%r26, %r1, 5;
	add.s32 	%r27, %r26, %r1;
	shl.b32 	%r28, %r27, 2;
	mov.u32 	%r29, temp;
	add.s32 	%r3, %r29, %r28;
	shr.u32 	%r30, %r25, 5;
	add.s32 	%r31, %r30, %r1;
	shl.b32 	%r32, %r31, 2;
	add.s32 	%r4, %r29, %r32;
	shl.b32 	%r33, %r1, 1;
	add.s32 	%r34, %r33, 2;
	mov.u32 	%r35, %nctaid.x;
	shl.b32 	%r5, %r35, 8;
	shr.u32 	%r36, %r1, 4;
	add.s32 	%r37, %r36, %r33;
	shl.b32 	%r38, %r37, 2;
	add.s32 	%r6, %r29, %r38;
	shr.u32 	%r39, %r33, 5;
	add.s32 	%r40, %r39, %r33;
	shl.b32 	%r41, %r40, 2;
	add.s32 	%r7, %r29, %r41;
	shl.b32 	%r42, %r1, 2;
	or.b32  	%r43, %r42, 2;
	shl.b32 	%r44, %r34, 1;
	shr.u32 	%r45, %r42, 5;
	add.s32 	%r46, %r45, %r43;
	shl.b32 	%r47, %r46, 2;
	add.s32 	%r8, %r29, %r47;
	add.s32 	%r48, %r45, %r44;
	shl.b32 	%r49, %r48, 2;
	add.s32 	%r9, %r29, %r49;
	shl.b32 	%r50, %r1, 3;
	or.b32  	%r51, %r50, 4;
	add.s32 	%r52, %r43, %r42;
	or.b32  	%r53, %r52, 1;
	shl.b32 	%r54, %r34, 2;
	add.s32 	%r55, %r44, %r42;
	shr.u32 	%r56, %r52, 5;
	add.s32 	%r57, %r56, %r51;
	shl.b32 	%r58, %r57, 2;
	add.s32 	%r10, %r29, %r58;
	shr.u32 	%r59, %r55, 5;
	add.s32 	%r60, %r59, %r54;
	shl.b32 	%r61, %r60, 2;
	add.s32 	%r11, %r29, %r61;
	shl.b32 	%r62, %r1, 4;
	or.b32  	%r63, %r62, 8;
	add.s32 	%r64, %r53, %r51;
	shl.b32 	%r65, %r34, 3;
	add.s32 	%r66, %r54, %r55;
	or.b32  	%r67, %r66, 3;
	shr.u32 	%r68, %r64, 5;
	add.s32 	%r69, %r68, %r63;
	shl.b32 	%r70, %r69, 2;
	add.s32 	%r12, %r29, %r70;
	shr.u32 	%r71, %r66, 5;
	add.s32 	%r72, %r71, %r65;
	shl.b32 	%r73, %r72, 2;
	add.s32 	%r13, %r29, %r73;
	shl.b32 	%r74, %r1, 5;
	or.b32  	%r75, %r74, 16;
	add.s32 	%r76, %r64, %r63;
	shl.b32 	%r77, %r34, 4;
	add.s32 	%r78, %r67, %r65;
	shr.u32 	%r79, %r76, 5;
	add.s32 	%r80, %r79, %r75;
	shl.b32 	%r81, %r80, 2;
	add.s32 	%r14, %r29, %r81;
	shr.u32 	%r82, %r78, 5;
	add.s32 	%r83, %r82, %r77;
	shl.b32 	%r84, %r83, 2;
	add.s32 	%r15, %r29, %r84;
	shl.b32 	%r85, %r1, 6;
	add.s32 	%r86, %r76, %r75;
	shl.b32 	%r87, %r34, 5;
	add.s32 	%r88, %r78, %r77;
	shr.u32 	%r89, %r86, 5;
	add.s32 	%r90, %r89, %r85;
	shl.b32 	%r91, %r90, 2;
	add.s32 	%r92, %r91, %r29;
	add.s32 	%r16, %r92, 128;
	shr.u32 	%r93, %r88, 5;
	add.s32 	%r94, %r93, %r87;
	shl.b32 	%r95, %r94, 2;
	add.s32 	%r17, %r29, %r95;
	shl.b32 	%r96, %r1, 7;
	shl.b32 	%r97, %r34, 6;
	add.s32 	%r98, %r89, %r33;
	add.s32 	%r99, %r98, 1;
	and.b32  	%r100, %r99, 134217727;
	add.s32 	%r101, %r100, %r96;
	shl.b32 	%r102, %r101, 2;
	add.s32 	%r103, %r102, %r29;
	add.s32 	%r18, %r103, 256;
	add.s32 	%r104, %r93, %r34;
	and.b32  	%r105, %r104, 134217727;
	add.s32 	%r106, %r105, %r97;
	shl.b32 	%r107, %r106, 2;
	add.s32 	%r19, %r29, %r107;
	cvta.to.global.u64 	%rd1, %rd4;
	cvta.to.global.u64 	%rd2, %rd6;
	cvta.to.global.u64 	%rd3, %rd5;
$L__BB1_2:
	setp.gt.u32 	%p2, %r1, 127;
	add.s32 	%r21, %r171, %r1;
	mul.wide.s32 	%rd7, %r21, 4;
	add.s64 	%rd8, %rd1, %rd7;
	ld.global.u32 	%r108, [%rd8];
	st.volatile.shared.u32 	[%r3], %r108;
	ld.global.u32 	%r109, [%rd8+512];
	st.volatile.shared.u32 	[%r4+512], %r109;
	bar.sync 	0;
	@%p2 bra 	$L__BB1_4;
	ld.volatile.shared.u32 	%r110, [%r6];
	ld.volatile.shared.u32 	%r111, [%r7+4];
	add.s32 	%r112, %r111, %r110;
	st.volatile.shared.u32 	[%r7+4], %r112;
$L__BB1_4:
	setp.gt.u32 	%p3, %r1, 63;
	bar.sync 	0;
	@%p3 bra 	$L__BB1_6;
	ld.volatile.shared.u32 	%r113, [%r8+-4];
	ld.volatile.shared.u32 	%r114, [%r9+-4];
	add.s32 	%r115, %r114, %r113;
	st.volatile.shared.u32 	[%r9+-4], %r115;
$L__BB1_6:
	setp.gt.u32 	%p4, %r1, 31;
	bar.sync 	0;
	@%p4 bra 	$L__BB1_8;
	ld.volatile.shared.u32 	%r116, [%r10+-4];
	ld.volatile.shared.u32 	%r117, [%r11+-4];
	add.s32 	%r118, %r117, %r116;
	st.volatile.shared.u32 	[%r11+-4], %r118;
$L__BB1_8:
	setp.gt.u32 	%p5, %r1, 15;
	bar.sync 	0;
	@%p5 bra 	$L__BB1_10;
	ld.volatile.shared.u32 	%r119, [%r12+-4];
	ld.volatile.shared.u32 	%r120, [%r13+-4];
	add.s32 	%r121, %r120, %r119;
	st.volatile.shared.u32 	[%r13+-4], %r121;
$L__BB1_10:
	setp.gt.u32 	%p6, %r1, 7;
	bar.sync 	0;
	@%p6 bra 	$L__BB1_12;
	ld.volatile.shared.u32 	%r122, [%r14+-4];
	ld.volatile.shared.u32 	%r123, [%r15+-4];
	add.s32 	%r124, %r123, %r122;
	st.volatile.shared.u32 	[%r15+-4], %r124;
$L__BB1_12:
	setp.gt.u32 	%p7, %r1, 3;
	bar.sync 	0;
	@%p7 bra 	$L__BB1_14;
	ld.volatile.shared.u32 	%r125, [%r16+-4];
	ld.volatile.shared.u32 	%r126, [%r17+-4];
	add.s32 	%r127, %r126, %r125;
	st.volatile.shared.u32 	[%r17+-4], %r127;
$L__BB1_14:
	setp.gt.u32 	%p8, %r1, 1;
	bar.sync 	0;
	@%p8 bra 	$L__BB1_16;
	ld.volatile.shared.u32 	%r128, [%r18+-4];
	ld.volatile.shared.u32 	%r129, [%r19+-4];
	add.s32 	%r130, %r129, %r128;
	st.volatile.shared.u32 	[%r19+-4], %r130;
$L__BB1_16:
	setp.ne.s32 	%p9, %r1, 0;
	bar.sync 	0;
	@%p9 bra 	$L__BB1_18;
	ld.volatile.shared.u32 	%r131, [temp+520];
	ld.volatile.shared.u32 	%r132, [temp+1048];
	add.s32 	%r133, %r132, %r131;
	st.volatile.shared.u32 	[temp+1048], %r133;
	ld.volatile.shared.u32 	%r134, [temp+1048];
	shr.s32 	%r135, %r171, 8;
	mul.wide.s32 	%rd9, %r135, 4;
	add.s64 	%rd10, %rd2, %rd9;
	st.global.u32 	[%rd10], %r134;
	mov.b32 	%r136, 0;
	st.volatile.shared.u32 	[temp+1048], %r136;
$L__BB1_18:
	bar.sync 	0;
	@%p9 bra 	$L__BB1_20;
	ld.volatile.shared.u32 	%r137, [temp+520];
	ld.volatile.shared.u32 	%r138, [temp+1048];
	st.volatile.shared.u32 	[temp+520], %r138;
	ld.volatile.shared.u32 	%r139, [temp+1048];
	add.s32 	%r140, %r139, %r137;
	st.volatile.shared.u32 	[temp+1048], %r140;
$L__BB1_20:
	bar.sync 	0;
	@%p8 bra 	$L__BB1_22;
	ld.volatile.shared.u32 	%r141, [%r18+-4];
	ld.volatile.shared.u32 	%r142, [%r19+-4];
	st.volatile.shared.u32 	[%r18+-4], %r142;
	ld.volatile.shared.u32 	%r143, [%r19+-4];
	add.s32 	%r144, %r143, %r141;
	st.volatile.shared.u32 	[%r19+-4], %r144;
$L__BB1_22:
	bar.sync 	0;
	@%p7 bra 	$L__BB1_24;
	ld.volatile.shared.u32 	%r145, [%r16+-4];
	ld.volatile.shared.u32 	%r146, [%r17+-4];
	st.volatile.shared.u32 	[%r16+-4], %r146;
	ld.volatile.shared.u32 	%r147, [%r17+-4];
	add.s32 	%r148, %r147, %r145;
	st.volatile.shared.u32 	[%r17+-4], %r148;
$L__BB1_24:
	bar.sync 	0;
	@%p6 bra 	$L__BB1_26;
	ld.volatile.shared.u32 	%r149, [%r14+-4];
	ld.volatile.shared.u32 	%r150, [%r15+-4];
	st.volatile.shared.u32 	[%r14+-4], %r150;
	ld.volatile.shared.u32 	%r151, [%r15+-4];
	add.s32 	%r152, %r151, %r149;
	st.volatile.shared.u32 	[%r15+-4], %r152;
$L__BB1_26:
	bar.sync 	0;
	@%p5 bra 	$L__BB1_28;
	ld.volatile.shared.u32 	%r153, [%r12+-4];
	ld.volatile.shared.u32 	%r154, [%r13+-4];
	st.volatile.shared.u32 	[%r12+-4], %r154;
	ld.volatile.shared.u32 	%r155, [%r13+-4];
	add.s32 	%r156, %r155, %r153;
	st.volatile.shared.u32 	[%r13+-4], %r156;
$L__BB1_28:
	bar.sync 	0;
	@%p4 bra 	$L__BB1_30;
	ld.volatile.shared.u32 	%r157, [%r10+-4];
	ld.volatile.shared.u32 	%r158, [%r11+-4];
	st.volatile.shared.u32 	[%r10+-4], %r158;
	ld.volatile.shared.u32 	%r159, [%r11+-4];
	add.s32 	%r160, %r159, %r157;
	st.volatile.shared.u32 	[%r11+-4], %r160;
$L__BB1_30:
	setp.gt.u32 	%p16, %r1, 63;
	bar.sync 	0;
	@%p16 bra 	$L__BB1_32;
	ld.volatile.shared.u32 	%r161, [%r8+-4];
	ld.volatile.shared.u32 	%r162, [%r9+-4];
	st.volatile.shared.u32 	[%r8+-4], %r162;
	ld.volatile.shared.u32 	%r163, [%r9+-4];
	add.s32 	%r164, %r163, %r161;
	st.volatile.shared.u32 	[%r9+-4], %r164;
$L__BB1_32:
	setp.gt.u32 	%p17, %r1, 127;
	bar.sync 	0;
	@%p17 bra 	$L__BB1_34;
	ld.volatile.shared.u32 	%r165, [%r6];
	ld.volatile.shared.u32 	%r166, [%r7+4];
	st.volatile.shared.u32 	[%r6], %r166;
	ld.volatile.shared.u32 	%r167, [%r7+4];
	add.s32 	%r168, %r167, %r165;
	st.volatile.shared.u32 	[%r7+4], %r168;
$L__BB1_34:
	bar.sync 	0;
	ld.volatile.shared.u32 	%r169, [%r3];
	mul.wide.s32 	%rd11, %r21, 4;
	add.s64 	%rd12, %rd3, %rd11;
	st.global.u32 	[%rd12], %r169;
	ld.volatile.shared.u32 	%r170, [%r4+512];
	st.global.u32 	[%rd12+512], %r170;
	add.s32 	%r171, %r171, %r5;
	setp.lt.s32 	%p18, %r171, %r23;
	@%p18 bra 	$L__BB1_2;
$L__BB1_35:
	ret;

}
	// .globl	_Z3sumPjS_i
.visible .entry _Z3sumPjS_i(
	.param .u64 .ptr .align 1 _Z3sumPjS_i_param_0,
	.param .u64 .ptr .align 1 _Z3sumPjS_i_param_1,
	.param .u32 _Z3sumPjS_i_param_2
)
{
	.reg .pred 	%p<7>;
	.reg .b32 	%r<53>;
	.reg .b64 	%rd<23>;

	ld.param.u64 	%rd3, [_Z3sumPjS_i_param_0];
	ld.param.u64 	%rd4, [_Z3sumPjS_i_param_1];
	ld.param.u32 	%r12, [_Z3sumPjS_i_param_2];
	cvta.to.global.u64 	%rd1, %rd3;
	cvta.to.global.u64 	%rd2, %rd4;
	mov.u32 	%r13, %nctaid.x;
	mov.u32 	%r14, %ntid.x;
	mul.lo.s32 	%r1, %r13, %r14;
	mov.u32 	%r15, %ctaid.x;
	mov.u32 	%r16, %tid.x;
	mad.lo.s32 	%r51, %r14, %r15, %r16;
	setp.ge.s32 	%p1, %r51, %r12;
	@%p1 bra 	$L__BB2_7;
	add.s32 	%r17, %r51, %r1;
	max.s32 	%r18, %r12, %r17;
	setp.lt.s32 	%p2, %r17, %r12;
	selp.u32 	%r19, 1, 0, %p2;
	add.s32 	%r20, %r17, %r19;
	sub.s32 	%r21, %r18, %r20;
	div.u32 	%r22, %r21, %r1;
	add.s32 	%r3, %r22, %r19;
	and.b32  	%r23, %r3, 3;
	setp.eq.s32 	%p3, %r23, 3;
	@%p3 bra 	$L__BB2_4;
	add.s32 	%r24, %r3, 1;
	and.b32  	%r25, %r24, 3;
	neg.s32 	%r49, %r25;
$L__BB2_3:
	.pragma "nounroll";
	mul.wide.s32 	%rd5, %r51, 4;
	add.s64 	%rd6, %rd1, %rd5;
	shr.s32 	%r26, %r51, 8;
	mul.wide.s32 	%rd7, %r26, 4;
	add.s64 	%rd8, %rd2, %rd7;
	ld.global.u32 	%r27, [%rd8];
	ld.global.u32 	%r28, [%rd6];
	add.s32 	%r29, %r28, %r27;
	st.global.u32 	[%rd6], %r29;
	add.s32 	%r51, %r51, %r1;
	add.s32 	%r49, %r49, 1;
	setp.ne.s32 	%p4, %r49, 0;
	@%p4 bra 	$L__BB2_3;
$L__BB2_4:
	setp.lt.u32 	%p5, %r3, 3;
	@%p5 bra 	$L__BB2_7;
	mul.wide.s32 	%rd15, %r1, 4;
$L__BB2_6:
	shr.s32 	%r30, %r51, 8;
	mul.wide.s32 	%rd9, %r30, 4;
	add.s64 	%rd10, %rd2, %rd9;
	ld.global.u32 	%r31, [%rd10];
	mul.wide.s32 	%rd11, %r51, 4;
	add.s64 	%rd12, %rd1, %rd11;
	ld.global.u32 	%r32, [%rd12];
	add.s32 	%r33, %r32, %r31;
	st.global.u32 	[%rd12], %r33;
	add.s32 	%r34, %r51, %r1;
	shr.s32 	%r35, %r34, 8;
	mul.wide.s32 	%rd13, %r35, 4;
	add.s64 	%rd14, %rd2, %rd13;
	ld.global.u32 	%r36, [%rd14];
	add.s64 	%rd16, %rd12, %rd15;
	ld.global.u32 	%r37, [%rd16];
	add.s32 	%r38, %r37, %r36;
	st.global.u32 	[%rd16], %r38;
	add.s32 	%r39, %r34, %r1;
	shr.s32 	%r40, %r39, 8;
	mul.wide.s32 	%rd17, %r40, 4;
	add.s64 	%rd18, %rd2, %rd17;
	ld.global.u32 	%r41, [%rd18];
	add.s64 	%rd19, %rd16, %rd15;
	ld.global.u32 	%r42, [%rd19];
	add.s32 	%r43, %r42, %r41;
	st.global.u32 	[%rd19], %r43;
	add.s32 	%r44, %r39, %r1;
	shr.s32 	%r45, %r44, 8;
	mul.wide.s32 	%rd20, %r45, 4;
	add.s64 	%rd21, %rd2, %rd20;
	ld.global.u32 	%r46, [%rd21];
	add.s64 	%rd22, %rd19, %rd15;
	ld.global.u32 	%r47, [%rd22];
	add.s32 	%r48, %r47, %r46;
	st.global.u32 	[%rd22], %r48;
	add.s32 	%r51, %r44, %r1;
	setp.lt.s32 	%p6, %r51, %r12;
	@%p6 bra 	$L__BB2_6;
$L__BB2_7:
	ret;

}
	// .globl	_Z4swapPjS_S_ij
.visible .entry _Z4swapPjS_S_ij(
	.param .u64 .ptr .align 1 _Z4swapPjS_S_ij_param_0,
	.param .u64 .ptr .align 1 _Z4swapPjS_S_ij_param_1,
	.param .u64 .ptr .align 1 _Z4swapPjS_S_ij_param_2,
	.param .u32 _Z4swapPjS_S_ij_param_3,
	.param .u32 _Z4swapPjS_S_ij_param_4
)
{
	.reg .pred 	%p<5>;
	.reg .b32 	%r<26>;
	.reg .b64 	%rd<18>;

	ld.param.u64 	%rd5, [_Z4swapPjS_S_ij_param_0];
	ld.param.u64 	%rd4, [_Z4swapPjS_S_ij_param_1];
	ld.param.u64 	%rd6, [_Z4swapPjS_S_ij_param_2];
	ld.param.u32 	%r11, [_Z4swapPjS_S_ij_param_3];
	ld.param.u32 	%r12, [_Z4swapPjS_S_ij_param_4];
	cvta.to.global.u64 	%rd1, %rd5;
	cvta.to.global.u64 	%rd2, %rd6;
	mov.u32 	%r1, %ntid.x;
	mov.u32 	%r13, %ctaid.x;
	mov.u32 	%r14, %tid.x;
	mad.lo.s32 	%r24, %r1, %r13, %r14;
	setp.ge.s32 	%p1, %r24, %r11;
	@%p1 bra 	$L__BB3_6;
	mul.wide.s32 	%rd7, %r11, 4;
	add.s64 	%rd8, %rd1, %rd7;
	ld.global.u32 	%r15, [%rd8+-4];
	add.s64 	%rd9, %rd2, %rd7;
	and.b32  	%r16, %r15, %r12;
	setp.ne.s32 	%p2, %r16, 0;
	selp.s32 	%r17, -1, 0, %p2;
	ld.global.u32 	%r18, [%rd9+-4];
	sub.s32 	%r19, %r11, %r18;
	add.s32 	%r3, %r19, %r17;
	mov.u32 	%r20, %nctaid.x;
	mul.lo.s32 	%r4, %r20, %r1;
	cvta.to.global.u64 	%rd3, %rd4;
$L__BB3_2:
	mul.wide.s32 	%rd10, %r24, 4;
	add.s64 	%rd11, %rd1, %rd10;
	ld.global.u32 	%r6, [%rd11];
	and.b32  	%r21, %r6, %r12;
	setp.ne.s32 	%p3, %r21, 0;
	@%p3 bra 	$L__BB3_4;
	add.s64 	%rd15, %rd2, %rd10;
	ld.global.u32 	%r23, [%rd15];
	sub.s32 	%r25, %r24, %r23;
	bra.uni 	$L__BB3_5;
$L__BB3_4:
	add.s64 	%rd13, %rd2, %rd10;
	ld.global.u32 	%r22, [%rd13];
	add.s32 	%r25, %r3, %r22;
$L__BB3_5:
	mul.wide.u32 	%rd16, %r25, 4;
	add.s64 	%rd17, %rd3, %rd16;
	st.global.u32 	[%rd17], %r6;
	add.s32 	%r24, %r24, %r4;
	setp.lt.s32 	%p4, %r24, %r11;
	@%p4 bra 	$L__BB3_2;
$L__BB3_6:
	ret;

}


// ===== COMPILED SASS (sm_100) =====

	.target	sm_100

	.elftype	@"ET_EXEC"


//--------------------- .note.nv.tkinfo           --------------------------
	.section	.note.nv.tkinfo,"",@"SHT_NOTE"
	.sectionflags	@"SHF_NOTE_NV_TKINFO"
	.tkinfo
        /*0018*/ 	.word	0x00000002
        /*0030*/ 	.string	""
        /*0030*/ 	.string	"ptxas"
        /*0030*/ 	.string	"Cuda compilation tools, release 13.0, V13.0.88"
        /*0030*/ 	.string	"Build cuda_13.0.r13.0/compiler.36424714_0"
        /*0030*/ 	.string	"-arch sm_100 -m 64 "



//--------------------- .note.nv.cuinfo           --------------------------
	.section	.note.nv.cuinfo,"",@"SHT_NOTE"
	.sectionflags	@"SHF_NOTE_NV_CUINFO"
        /*0018*/ 	.short	0x0002
        /*001a*/ 	.short	0x0064
        /*001c*/ 	.short	0x0082
	.zero		2


//--------------------- .nv.info                  --------------------------
	.section	.nv.info,"",@"SHT_CUDA_INFO"
	.align	4


	//----- nvinfo : EIATTR_REGCOUNT
	.align		4
        /*0000*/ 	.byte	0x04, 0x2f
        /*0002*/ 	.short	(.L_1 - .L_0)
	.align		4
.L_0:
        /*0004*/ 	.word	index@(_Z7makeKeyPjS_ii)
        /*0008*/ 	.word	0x0000001a


	//----- nvinfo : EIATTR_FRAME_SIZE
	.align		4
.L_1:
        /*000c*/ 	.byte	0x04, 0x11
        /*000e*/ 	.short	(.L_3 - .L_2)
	.align		4
.L_2:
        /*0010*/ 	.word	index@(_Z7makeKeyPjS_ii)
        /*0014*/ 	.word	0x00000000


	//----- nvinfo : EIATTR_REGCOUNT
	.align		4
.L_3:
        /*0018*/ 	.byte	0x04, 0x2f
        /*001a*/ 	.short	(.L_5 - .L_4)
	.align		4
.L_4:
        /*001c*/ 	.word	index@(_Z4scanPjS_S_i)
        /*0020*/ 	.word	0x00000020


	//----- nvinfo : EIATTR_FRAME_SIZE
	.align		4
.L_5:
        /*0024*/ 	.byte	0x04, 0x11
        /*0026*/ 	.short	(.L_7 - .L_6)
	.align		4
.L_6:
        /*0028*/ 	.word	index@(_Z4scanPjS_S_i)
        /*002c*/ 	.word	0x00000000


	//----- nvinfo : EIATTR_REGCOUNT
	.align		4
.L_7:
        /*0030*/ 	.byte	0x04, 0x2f
        /*0032*/ 	.short	(.L_9 - .L_8)
	.align		4
.L_8:
        /*0034*/ 	.word	index@(_Z3sumPjS_i)
        /*0038*/ 	.word	0x00000018


	//----- nvinfo : EIATTR_FRAME_SIZE
	.align		4
.L_9:
        /*003c*/ 	.byte	0x04, 0x11
        /*003e*/ 	.short	(.L_11 - .L_10)
	.align		4
.L_10:
        /*0040*/ 	.word	index@(_Z3sumPjS_i)
        /*0044*/ 	.word	0x00000000


	//----- nvinfo : EIATTR_REGCOUNT
	.align		4
.L_11:
        /*0048*/ 	.byte	0x04, 0x2f
        /*004a*/ 	.short	(.L_13 - .L_12)
	.align		4
.L_12:
        /*004c*/ 	.word	index@(_Z4swapPjS_S_ij)
        /*0050*/ 	.word	0x00000011


	//----- nvinfo : EIATTR_FRAME_SIZE
	.align		4
.L_13:
        /*0054*/ 	.byte	0x04, 0x11
        /*0056*/ 	.short	(.L_15 - .L_14)
	.align		4
.L_14:
        /*0058*/ 	.word	index@(_Z4swapPjS_S_ij)
        /*005c*/ 	.word	0x00000000


	//----- nvinfo : EIATTR_MIN_STACK_SIZE
	.align		4
.L_15:
        /*0060*/ 	.byte	0x04, 0x12
        /*0062*/ 	.short	(.L_17 - .L_16)
	.align		4
.L_16:
        /*0064*/ 	.word	index@(_Z4swapPjS_S_ij)
        /*0068*/ 	.word	0x00000000


	//----- nvinfo : EIATTR_MIN_STACK_SIZE
	.align		4
.L_17:
        /*006c*/ 	.byte	0x04, 0x12
        /*006e*/ 	.short	(.L_19 - .L_18)
	.align		4
.L_18:
        /*0070*/ 	.word	index@(_Z3sumPjS_i)
        /*0074*/ 	.word	0x00000000


	//----- nvinfo : EIATTR_MIN_STACK_SIZE
	.align		4
.L_19:
        /*0078*/ 	.byte	0x04, 0x12
        /*007a*/ 	.short	(.L_21 - .L_20)
	.align		4
.L_20:
        /*007c*/ 	.word	index@(_Z4scanPjS_S_i)
        /*0080*/ 	.word	0x00000000


	//----- nvinfo : EIATTR_MIN_STACK_SIZE
	.align		4
.L_21:
        /*0084*/ 	.byte	0x04, 0x12
        /*0086*/ 	.short	(.L_23 - .L_22)
	.align		4
.L_22:
        /*0088*/ 	.word	index@(_Z7makeKeyPjS_ii)
        /*008c*/ 	.word	0x00000000
.L_23:


//--------------------- .nv.compat                --------------------------
	.section	.nv.compat,"",@"SHT_CUDA_COMPAT_INFO"
	.align	4
        /*0000*/ 	.byte	0x02, 0x09, 0x00, 0x00, 0x02, 0x02, 0x01, 0x00, 0x02, 0x05, 0x05, 0x00, 0x03, 0x07, 0x01, 0x01
        /*0010*/ 	.byte	0x02, 0x03, 0x00, 0x00, 0x02, 0x06, 0x01, 0x00, 0x04, 0x0b, 0x08, 0x00, 0x09, 0x00, 0x00, 0x00
        /*0020*/ 	.byte	0x00, 0x00, 0x00, 0x00


//--------------------- .nv.info._Z4swapPjS_S_ij  --------------------------
	.section	.nv.info._Z4swapPjS_S_ij,"",@"SHT_CUDA_INFO"
	.sectionflags	@""
	.align	4


	//----- nvinfo : EIATTR_CUDA_API_VERSION
	.align		4
        /*0000*/ 	.byte	0x04, 0x37
        /*0002*/ 	.short	(.L_25 - .L_24)
.L_24:
        /*0004*/ 	.word	0x00000082


	//----- nvinfo : EIATTR_KPARAM_INFO
	.align		4
.L_25:
        /*0008*/ 	.byte	0x04, 0x17
        /*000a*/ 	.short	(.L_27 - .L_26)
.L_26:
        /*000c*/ 	.word	0x00000000
        /*0010*/ 	.short	0x0004
        /*0012*/ 	.short	0x001c
        /*0014*/ 	.byte	0x00, 0xf0, 0x11, 0x00


	//----- nvinfo : EIATTR_KPARAM_INFO
	.align		4
.L_27:
        /*0018*/ 	.byte	0x04, 0x17
        /*001a*/ 	.short	(.L_29 - .L_28)
.L_28:
        /*001c*/ 	.word	0x00000000
        /*0020*/ 	.short	0x0003
        /*0022*/ 	.short	0x0018
        /*0024*/ 	.byte	0x00, 0xf0, 0x11, 0x00


	//----- nvinfo : EIATTR_KPARAM_INFO
	.align		4
.L_29:
        /*0028*/ 	.byte	0x04, 0x17
        /*002a*/ 	.short	(.L_31 - .L_30)
.L_30:
        /*002c*/ 	.word	0x00000000
        /*0030*/ 	.short	0x0002
        /*0032*/ 	.short	0x0010
        /*0034*/ 	.byte	0x00, 0xf5, 0x21, 0x00


	//----- nvinfo : EIATTR_KPARAM_INFO
	.align		4
.L_31:
        /*0038*/ 	.byte	0x04, 0x17
        /*003a*/ 	.short	(.L_33 - .L_32)
.L_32:
        /*003c*/ 	.word	0x00000000
        /*0040*/ 	.short	0x0001
        /*0042*/ 	.short	0x0008
        /*0044*/ 	.byte	0x00, 0xf5, 0x21, 0x00


	//----- nvinfo : EIATTR_KPARAM_INFO
	.align		4
.L_33:
        /*0048*/ 	.byte	0x04, 0x17
        /*004a*/ 	.short	(.L_35 - .L_34)
.L_34:
        /*004c*/ 	.word	0x00000000
        /*0050*/ 	.short	0x0000
        /*0052*/ 	.short	0x0000
        /*0054*/ 	.byte	0x00, 0xf5, 0x21, 0x00


	//----- nvinfo : EIATTR_SPARSE_MMA_MASK
	.align		4
.L_35:
        /*0058*/ 	.byte	0x03, 0x50
        /*005a*/ 	.short	0x0000


	//----- nvinfo : EIATTR_MAXREG_COUNT
	.align		4
        /*005c*/ 	.byte	0x03, 0x1b
        /*005e*/ 	.short	0x00ff


	//----- nvinfo : EIATTR_MERCURY_ISA_VERSION
	.align		4
        /*0060*/ 	.byte	0x03, 0x5f
        /*0062*/ 	.short	0x0101


	//----- nvinfo : EIATTR_VRC_CTA_INIT_COUNT
	.align		4
        /*0064*/ 	.byte	0x02, 0x4a
	.zero		1
	.zero		1


	//----- nvinfo : EIATTR_EXIT_INSTR_OFFSETS
	.align		4
        /*0068*/ 	.byte	0x04, 0x1c
        /*006a*/ 	.short	(.L_37 - .L_36)


	//   ....[0]....
.L_36:
        /*006c*/ 	.word	0x00000070


	//   ....[1]....
        /*0070*/ 	.word	0x00000270


	//----- nvinfo : EIATTR_CRS_STACK_SIZE
	.align		4
.L_37:
        /*0074*/ 	.byte	0x04, 0x1e
        /*0076*/ 	.short	(.L_39 - .L_38)
.L_38:
        /*0078*/ 	.word	0x00000000


	//----- nvinfo : EIATTR_CBANK_PARAM_SIZE
	.align		4
.L_39:
        /*007c*/ 	.byte	0x03, 0x19
        /*007e*/ 	.short	0x0020


	//----- nvinfo : EIATTR_PARAM_CBANK
	.align		4
        /*0080*/ 	.byte	0x04, 0x0a
        /*0082*/ 	.short	(.L_41 - .L_40)
	.align		4
.L_40:
        /*0084*/ 	.word	index@(.nv.constant0._Z4swapPjS_S_ij)
        /*0088*/ 	.short	0x0380
        /*008a*/ 	.short	0x0020


	//----- nvinfo : EIATTR_SW_WAR
	.align		4
.L_41:
        /*008c*/ 	.byte	0x04, 0x36
        /*008e*/ 	.short	(.L_43 - .L_42)
.L_42:
        /*0090*/ 	.word	0x00000008
.L_43:


//--------------------- .nv.info._Z3sumPjS_i      --------------------------
	.section	.nv.info._Z3sumPjS_i,"",@"SHT_CUDA_INFO"
	.sectionflags	@""
	.align	4


	//----- nvinfo : EIATTR_CUDA_API_VERSION
	.align		4
        /*0000*/ 	.byte	0x04, 0x37
        /*0002*/ 	.short	(.L_45 - .L_44)
.L_44:
        /*0004*/ 	.word	0x00000082


	//----- nvinfo : EIATTR_KPARAM_INFO
	.align		4
.L_45:
        /*0008*/ 	.byte	0x04, 0x17
        /*000a*/ 	.short	(.L_47 - .L_46)
.L_46:
        /*000c*/ 	.word	0x00000000
        /*0010*/ 	.short	0x0002
        /*0012*/ 	.short	0x0010
        /*0014*/ 	.byte	0x00, 0xf0, 0x11, 0x00


	//----- nvinfo : EIATTR_KPARAM_INFO
	.align		4
.L_47:
        /*0018*/ 	.byte	0x04, 0x17
        /*001a*/ 	.short	(.L_49 - .L_48)
.L_48:
        /*001c*/ 	.word	0x00000000
        /*0020*/ 	.short	0x0001
        /*0022*/ 	.short	0x0008
        /*0024*/ 	.byte	0x00, 0xf5, 0x21, 0x00


	//----- nvinfo : EIATTR_KPARAM_INFO
	.align		4
.L_49:
        /*0028*/ 	.byte	0x04, 0x17
        /*002a*/ 	.short	(.L_51 - .L_50)
.L_50:
        /*002c*/ 	.word	0x00000000
        /*0030*/ 	.short	0x0000
        /*0032*/ 	.short	0x0000
        /*0034*/ 	.byte	0x00, 0xf5, 0x21, 0x00


	//----- nvinfo : EIATTR_SPARSE_MMA_MASK
	.align		4
.L_51:
        /*0038*/ 	.byte	0x03, 0x50
        /*003a*/ 	.short	0x0000


	//----- nvinfo : EIATTR_MAXREG_COUNT
	.align		4
        /*003c*/ 	.byte	0x03, 0x1b
        /*003e*/ 	.short	0x00ff


	//----- nvinfo : EIATTR_MERCURY_ISA_VERSION
	.align		4
        /*0040*/ 	.byte	0x03, 0x5f
        /*0042*/ 	.short	0x0101


	//----- nvinfo : EIATTR_VRC_CTA_INIT_COUNT
	.align		4
        /*0044*/ 	.byte	0x02, 0x4a
	.zero		1
	.zero		1


	//----- nvinfo : EIATTR_EXIT_INSTR_OFFSETS
	.align		4
        /*0048*/ 	.byte	0x04, 0x1c
        /*004a*/ 	.short	(.L_53 - .L_52)


	//   ....[0]....
.L_52:
        /*004c*/ 	.word	0x00000090


	//   ....[1]....
        /*0050*/ 	.word	0x00000390


	//   ....[2]....
        /*0054*/ 	.word	0x000005e0


	//----- nvinfo : EIATTR_CRS_STACK_SIZE
	.align		4
.L_53:
        /*0058*/ 	.byte	0x04, 0x1e
        /*005a*/ 	.short	(.L_55 - .L_54)
.L_54:
        /*005c*/ 	.word	0x00000000


	//----- nvinfo : EIATTR_CBANK_PARAM_SIZE
	.align		4
.L_55:
        /*0060*/ 	.byte	0x03, 0x19
        /*0062*/ 	.short	0x0014


	//----- nvinfo : EIATTR_PARAM_CBANK
	.align		4
        /*0064*/ 	.byte	0x04, 0x0a
        /*0066*/ 	.short	(.L_57 - .L_56)
	.align		4
.L_56:
        /*0068*/ 	.word	index@(.nv.constant0._Z3sumPjS_i)
        /*006c*/ 	.short	0x0380
        /*006e*/ 	.short	0x0014


	//----- nvinfo : EIATTR_SW_WAR
	.align		4
.L_57:
        /*0070*/ 	.byte	0x04, 0x36
        /*0072*/ 	.short	(.L_59 - .L_58)
.L_58:
        /*0074*/ 	.word	0x00000008
.L_59:


//--------------------- .nv.info._Z4scanPjS_S_i   --------------------------
	.section	.nv.info._Z4scanPjS_S_i,"",@"SHT_CUDA_INFO"
	.sectionflags	@""
	.align	4


	//----- nvinfo : EIATTR_CUDA_API_VERSION
	.align		4
        /*0000*/ 	.byte	0x04, 0x37
        /*0002*/ 	.short	(.L_61 - .L_60)
.L_60:
        /*0004*/ 	.word	0x00000082


	//----- nvinfo : EIATTR_KPARAM_INFO
	.align		4
.L_61:
        /*0008*/ 	.byte	0x04, 0x17
        /*000a*/ 	.short	(.L_63 - .L_62)
.L_62:
        /*000c*/ 	.word	0x00000000
        /*0010*/ 	.short	0x0003
        /*0012*/ 	.short	0x0018
        /*0014*/ 	.byte	0x00, 0xf0, 0x11, 0x00


	//----- nvinfo : EIATTR_KPARAM_INFO
	.align		4
.L_63:
        /*0018*/ 	.byte	0x04, 0x17
        /*001a*/ 	.short	(.L_65 - .L_64)
.L_64:
        /*001c*/ 	.word	0x00000000
        /*0020*/ 	.short	0x0002
        /*0022*/ 	.short	0x0010
        /*0024*/ 	.byte	0x00, 0xf5, 0x21, 0x00


	//----- nvinfo : EIATTR_KPARAM_INFO
	.align		4
.L_65:
        /*0028*/ 	.byte	0x04, 0x17
        /*002a*/ 	.short	(.L_67 - .L_66)
.L_66:
        /*002c*/ 	.word	0x00000000
        /*0030*/ 	.short	0x0001
        /*0032*/ 	.short	0x0008
        /*0034*/ 	.byte	0x00, 0xf5, 0x21, 0x00


	//----- nvinfo : EIATTR_KPARAM_INFO
	.align		4
.L_67:
        /*0038*/ 	.byte	0x04, 0x17
        /*003a*/ 	.short	(.L_69 - .L_68)
.L_68:
        /*003c*/ 	.word	0x00000000
        /*0040*/ 	.short	0x0000
        /*0042*/ 	.short	0x0000
        /*0044*/ 	.byte	0x00, 0xf5, 0x21, 0x00


	//----- nvinfo : EIATTR_SPARSE_MMA_MASK
	.align		4
.L_69:
        /*0048*/ 	.byte	0x03, 0x50
        /*004a*/ 	.short	0x0000


	//----- nvinfo : EIATTR_MAXREG_COUNT
	.align		4
        /*004c*/ 	.byte	0x03, 0x1b
        /*004e*/ 	.short	0x00ff


	//----- nvinfo : EIATTR_NUM_BARRIERS
	.align		4
        /*0050*/ 	.byte	0x02, 0x4c
        /*0052*/ 	.byte	0x01
	.zero		1


	//----- nvinfo : EIATTR_MERCURY_ISA_VERSION
	.align		4
        /*0054*/ 	.byte	0x03, 0x5f
        /*0056*/ 	.short	0x0101


	//----- nvinfo : EIATTR_VRC_CTA_INIT_COUNT
	.align		4
        /*0058*/ 	.byte	0x02, 0x4a
	.zero		1
	.zero		1


	//----- nvinfo : EIATTR_EXIT_INSTR_OFFSETS
	.align		4
        /*005c*/ 	.byte	0x04, 0x1c
        /*005e*/ 	.short	(.L_71 - .L_70)


	//   ....[0]....
.L_70:
        /*0060*/ 	.word	0x00000050


	//   ....[1]....
        /*0064*/ 	.word	0x00000da0


	//----- nvinfo : EIATTR_CRS_STACK_SIZE
	.align		4
.L_71:
        /*0068*/ 	.byte	0x04, 0x1e
        /*006a*/ 	.short	(.L_73 - .L_72)
.L_72:
        /*006c*/ 	.word	0x00000000


	//----- nvinfo : EIATTR_CBANK_PARAM_SIZE
	.align		4
.L_73:
        /*0070*/ 	.byte	0x03, 0x19
        /*0072*/ 	.short	0x001c


	//----- nvinfo : EIATTR_PARAM_CBANK
	.align		4
        /*0074*/ 	.byte	0x04, 0x0a
        /*0076*/ 	.short	(.L_75 - .L_74)
	.align		4
.L_74:
        /*0078*/ 	.word	index@(.nv.constant0._Z4scanPjS_S_i)
        /*007c*/ 	.short	0x0380
        /*007e*/ 	.short	0x001c


	//----- nvinfo : EIATTR_SW_WAR
	.align		4
.L_75:
        /*0080*/ 	.byte	0x04, 0x36
        /*0082*/ 	.short	(.L_77 - .L_76)
.L_76:
        /*0084*/ 	.word	0x00000008
.L_77:


//--------------------- .nv.info._Z7makeKeyPjS_ii --------------------------
	.section	.nv.info._Z7makeKeyPjS_ii,"",@"SHT_CUDA_INFO"
	.sectionflags	@""
	.align	4


	//----- nvinfo : EIATTR_CUDA_API_VERSION
	.align		4
        /*0000*/ 	.byte	0x04, 0x37
        /*0002*/ 	.short	(.L_79 - .L_78)
.L_78:
        /*0004*/ 	.word	0x00000082


	//----- nvinfo : EIATTR_KPARAM_INFO
	.align		4
.L_79:
        /*0008*/ 	.byte	0x04, 0x17
        /*000a*/ 	.short	(.L_81 - .L_80)
.L_80:
        /*000c*/ 	.word	0x00000000
        /*0010*/ 	.short	0x0003
        /*0012*/ 	.short	0x0014
        /*0014*/ 	.byte	0x00, 0xf0, 0x11, 0x00


	//----- nvinfo : EIATTR_KPARAM_INFO
	.align		4
.L_81:
        /*0018*/ 	.byte	0x04, 0x17
        /*001a*/ 	.short	(.L_83 - .L_82)
.L_82:
        /*001c*/ 	.word	0x00000000
        /*0020*/ 	.short	0x0002
        /*0022*/ 	.short	0x0010
        /*0024*/ 	.byte	0x00, 0xf0, 0x11, 0x00


	//----- nvinfo : EIATTR_KPARAM_INFO
	.align		4
.L_83:
        /*0028*/ 	.byte	0x04, 0x17
        /*002a*/ 	.short	(.L_85 - .L_84)
.L_84:
        /*002c*/ 	.word	0x00000000
        /*0030*/ 	.short	0x0001
        /*0032*/ 	.short	0x0008
        /*0034*/ 	.byte	0x00, 0xf5, 0x21, 0x00


	//----- nvinfo : EIATTR_KPARAM_INFO
	.align		4
.L_85:
        /*0038*/ 	.byte	0x04, 0x17
        /*003a*/ 	.short	(.L_87 - .L_86)
.L_86:
        /*003c*/ 	.word	0x00000000
        /*0040*/ 	.short	0x0000
        /*0042*/ 	.short	0x0000
        /*0044*/ 	.byte	0x00, 0xf5, 0x21, 0x00


	//----- nvinfo : EIATTR_SPARSE_MMA_MASK
	.align		4
.L_87:
        /*0048*/ 	.byte	0x03, 0x50
        /*004a*/ 	.short	0x0000


	//----- nvinfo : EIATTR_MAXREG_COUNT
	.align		4
        /*004c*/ 	.byte	0x03, 0x1b
        /*004e*/ 	.short	0x00ff


	//----- nvinfo : EIATTR_MERCURY_ISA_VERSION
	.align		4
        /*0050*/ 	.byte	0x03, 0x5f
        /*0052*/ 	.short	0x0101


	//----- nvinfo : EIATTR_VRC_CTA_INIT_COUNT
	.align		4
        /*0054*/ 	.byte	0x02, 0x4a
	.zero		1
	.zero		1


	//----- nvinfo : EIATTR_EXIT_INSTR_OFFSETS
	.align		4
        /*0058*/ 	.byte	0x04, 0x1c
        /*005a*/ 	.short	(.L_89 - .L_88)


	//   ....[0]....
.L_88:
        /*005c*/ 	.word	0x00000090


	//   ....[1]....
        /*0060*/ 	.word	0x000003c0


	//   ....[2]....
        /*0064*/ 	.word	0x00000580


	//----- nvinfo : EIATTR_CRS_STACK_SIZE
	.align		4
.L_89:
        /*0068*/ 	.byte	0x04, 0x1e
        /*006a*/ 	.short	(.L_91 - .L_90)
.L_90:
        /*006c*/ 	.word	0x00000000


	//----- nvinfo : EIATTR_CBANK_PARAM_SIZE
	.align		4
.L_91:
        /*0070*/ 	.byte	0x03, 0x19
        /*0072*/ 	.short	0x0018


	//----- nvinfo : EIATTR_PARAM_CBANK
	.align		4
        /*0074*/ 	.byte	0x04, 0x0a
        /*0076*/ 	.short	(.L_93 - .L_92)
	.align		4
.L_92:
        /*0078*/ 	.word	index@(.nv.constant0._Z7makeKeyPjS_ii)
        /*007c*/ 	.short	0x0380
        /*007e*/ 	.short	0x0018


	//----- nvinfo : EIATTR_SW_WAR
	.align		4
.L_93:
        /*0080*/ 	.byte	0x04, 0x36
        /*0082*/ 	.short	(.L_95 - .L_94)
.L_94:
        /*0084*/ 	.word	0x00000008
.L_95:


//--------------------- .nv.callgraph             --------------------------
	.section	.nv.callgraph,"",@"SHT_CUDA_CALLGRAPH"
	.align	4
	.sectionentsize	8
	.align		4
        /*0000*/ 	.word	0x00000000
	.align		4
        /*0004*/ 	.word	0xffffffff
	.align		4
        /*0008*/ 	.word	0x00000000
	.align		4
        /*000c*/ 	.word	0xfffffffe
	.align		4
        /*0010*/ 	.word	0x00000000
	.align		4
        /*0014*/ 	.word	0xfffffffd
	.align		4
        /*0018*/ 	.word	0x00000000
	.align		4
        /*001c*/ 	.word	0xfffffffc


//--------------------- .text._Z4swapPjS_S_ij     --------------------------
	.section	.text._Z4swapPjS_S_ij,"ax",@progbits
	.align	128
        .global         _Z4swapPjS_S_ij
        .type           _Z4swapPjS_S_ij,@function
        .size           _Z4swapPjS_S_ij,(.L_x_18 - _Z4swapPjS_S_ij)
        .other          _Z4swapPjS_S_ij,@"STO_CUDA_ENTRY STV_DEFAULT"
_Z4swapPjS_S_ij:
.text._Z4swapPjS_S_ij:
[----:B------:R-:W-:Y:S01]  /*0000*/  LDC R1, c[0x0][0x37c] ;  /* 0x0000df00ff017b82 */ /* 0x000fe20000000800 */
[----:B------:R-:W0:Y:S07]  /*0010*/  S2R R0, SR_CTAID.X ;  /* 0x0000000000007919 */ /* 0x000e2e0000002500 */
[----:B------:R-:W1:Y:S01]  /*0020*/  LDC R13, c[0x0][0x398] ;  /* 0x0000e600ff0d7b82 */ /* 0x000e620000000800 */
[----:B------:R-:W0:Y:S01]  /*0030*/  LDCU UR4, c[0x0][0x360] ;  /* 0x00006c00ff0477ac */ /* 0x000e220008000800 */
[----:B------:R-:W0:Y:S02]  /*0040*/  S2R R3, SR_TID.X ;  /* 0x0000000000037919 */ /* 0x000e240000002100 */
[----:B0-----:R-:W-:-:S05]  /*0050*/  IMAD R0, R0, UR4, R3 ;  /* 0x0000000400007c24 */ /* 0x001fca000f8e0203 */
[----:B-1----:R-:W-:-:S13]  /*0060*/  ISETP.GE.AND P0, PT, R0, R13, PT ;  /* 0x0000000d0000720c */ /* 0x002fda0003f06270 */
[----:B------:R-:W-:Y:S05]  /*0070*/  @P0 EXIT ;  /* 0x000000000000094d */ /* 0x000fea0003800000 */
[----:B------:R-:W0:Y:S01]  /*0080*/  LDC.64 R8, c[0x0][0x380] ;  /* 0x0000e000ff087b82 */ /* 0x000e220000000a00 */
[----:B------:R-:W1:Y:S01]  /*0090*/  LDCU.64 UR6, c[0x0][0x358] ;  /* 0x00006b00ff0677ac */ /* 0x000e620008000a00 */
[----:B------:R-:W2:Y:S06]  /*00a0*/  LDCU UR8, c[0x0][0x39c] ;  /* 0x00007380ff0877ac */ /* 0x000eac0008000800 */
[----:B------:R-:W3:Y:S01]  /*00b0*/  LDC.64 R10, c[0x0][0x390] ;  /* 0x0000e400ff0a7b82 */ /* 0x000ee20000000a00 */
[----:B------:R-:W4:Y:S01]  /*00c0*/  LDCU UR5, c[0x0][0x370] ;  /* 0x00006e00ff0577ac */ /* 0x000f220008000800 */
[----:B------:R-:W0:Y:S06]  /*00d0*/  LDCU UR9, c[0x0][0x39c] ;  /* 0x00007380ff0977ac */ /* 0x000e2c0008000800 */
[----:B------:R-:W2:Y:S01]  /*00e0*/  LDC.64 R2, c[0x0][0x380] ;  /* 0x0000e000ff027b82 */ /* 0x000ea20000000a00 */
[----:B0-----:R-:W-:-:S07]  /*00f0*/  IMAD.WIDE R8, R13, 0x4, R8 ;  /* 0x000000040d087825 */ /* 0x001fce00078e0208 */
[----:B------:R-:W0:Y:S01]  /*0100*/  LDC.64 R4, c[0x0][0x390] ;  /* 0x0000e400ff047b82 */ /* 0x000e220000000a00 */
[----:B-1----:R-:W2:Y:S01]  /*0110*/  LDG.E R8, desc[UR6][R8.64+-0x4] ;  /* 0xfffffc0608087981 */ /* 0x002ea2000c1e1900 */
[----:B---3--:R-:W-:-:S06]  /*0120*/  IMAD.WIDE R10, R13, 0x4, R10 ;  /* 0x000000040d0a7825 */ /* 0x008fcc00078e020a */
[----:B------:R-:W1:Y:S01]  /*0130*/  LDC.64 R6, c[0x0][0x388] ;  /* 0x0000e200ff067b82 */ /* 0x000e620000000a00 */
[----:B------:R-:W3:Y:S01]  /*0140*/  LDG.E R10, desc[UR6][R10.64+-0x4] ;  /* 0xfffffc060a0a7981 */ /* 0x000ee2000c1e1900 */
[----:B----4-:R-:W-:Y:S01]  /*0150*/  UIMAD UR4, UR4, UR5, URZ ;  /* 0x00000005040472a4 */ /* 0x010fe2000f8e02ff */
[----:B--2---:R-:W-:Y:S01]  /*0160*/  LOP3.LUT P0, RZ, R8, UR8, RZ, 0xc0, !PT ;  /* 0x0000000808ff7c12 */ /* 0x004fe2000f80c0ff */
[----:B------:R-:W2:Y:S01]  /*0170*/  LDCU UR8, c[0x0][0x398] ;  /* 0x00007300ff0877ac */ /* 0x000ea20008000800 */
[----:B---3--:R-:W-:-:S04]  /*0180*/  IADD3 R12, PT, PT, -R10, R13, RZ ;  /* 0x0000000d0a0c7210 */ /* 0x008fc80007ffe1ff */
[----:B------:R-:W-:-:S07]  /*0190*/  IADD3 R14, PT, PT, R12, -0x1, RZ ;  /* 0xffffffff0c0e7810 */ /* 0x000fce0007ffe0ff */
[----:B01----:R-:W-:-:S07]  /*01a0*/  @!P0 IADD3 R14, PT, PT, R12, RZ, RZ ;  /* 0x000000ff0c0e8210 */ /* 0x003fce0007ffe0ff */
.L_x_0:
[----:B0-----:R-:W-:-:S06]  /*01b0*/  IMAD.WIDE R8, R0, 0x4, R2 ;  /* 0x0000000400087825 */ /* 0x001fcc00078e0202 */
[----:B------:R-:W3:Y:S01]  /*01c0*/  LDG.E R9, desc[UR6][R8.64] ;  /* 0x0000000608097981 */ /* 0x000ee2000c1e1900 */
[----:B------:R-:W-:-:S06]  /*01d0*/  IMAD.WIDE R10, R0, 0x4, R4 ;  /* 0x00000004000a7825 */ /* 0x000fcc00078e0204 */
[----:B------:R-:W4:Y:S01]  /*01e0*/  LDG.E R11, desc[UR6][R10.64] ;  /* 0x000000060a0b7981 */ /* 0x000f22000c1e1900 */
[----:B---3--:R-:W-:-:S13]  /*01f0*/  LOP3.LUT P0, RZ, R9, UR9, RZ, 0xc0, !PT ;  /* 0x0000000909ff7c12 */ /* 0x008fda000f80c0ff */
[----:B----4-:R-:W-:Y:S01]  /*0200*/  @!P0 IMAD.IADD R13, R0, 0x1, -R11 ;  /* 0x00000001000d8824 */ /* 0x010fe200078e0a0b */
[----:B------:R-:W-:Y:S01]  /*0210*/  @P0 IADD3 R13, PT, PT, R14, R11, RZ ;  /* 0x0000000b0e0d0210 */ /* 0x000fe20007ffe0ff */
[----:B------:R-:W-:-:S04]  /*0220*/  VIADD R0, R0, UR4 ;  /* 0x0000000400007c36 */ /* 0x000fc80008000000 */
[----:B------:R-:W-:Y:S01]  /*0230*/  IMAD.WIDE.U32 R12, R13, 0x4, R6 ;  /* 0x000000040d0c7825 */ /* 0x000fe200078e0006 */
[----:B--2---:R-:W-:-:S04]  /*0240*/  ISETP.GE.AND P0, PT, R0, UR8, PT ;  /* 0x0000000800007c0c */ /* 0x004fc8000bf06270 */
[----:B------:R0:W-:Y:S09]  /*0250*/  STG.E desc[UR6][R12.64], R9 ;  /* 0x000000090c007986 */ /* 0x0001f2000c101906 */
[----:B------:R-:W-:Y:S05]  /*0260*/  @!P0 BRA `(.L_x_0) ;  /* 0xfffffffc00d08947 */ /* 0x000fea000383ffff */
[----:B------:R-:W-:Y:S05]  /*0270*/  EXIT ;  /* 0x000000000000794d */ /* 0x000fea0003800000 */
.L_x_1:
[----:B------:R-:W-:-:S00]  /*0280*/  BRA `(.L_x_1) ;  /* 0xfffffffc00fc7947 */ /* 0x000fc0000383ffff */
[----:B------:R-:W-:-:S00]  /*0290*/  NOP ;  /* 0x0000000000007918 */ /* 0x000fc00000000000 */
        /* <DEDUP_REMOVED lines=14> */
.L_x_18:


//--------------------- .text._Z3sumPjS_i         --------------------------
	.section	.text._Z3sumPjS_i,"ax",@progbits
	.align	128
        .global         _Z3sumPjS_i
        .type           _Z3sumPjS_i,@function
        .size           _Z3sumPjS_i,(.L_x_19 - _Z3sumPjS_i)
        .other          _Z3sumPjS_i,@"STO_CUDA_ENTRY STV_DEFAULT"
_Z3sumPjS_i:
.text._Z3sumPjS_i:
[----:B------:R-:W-:Y:S01]  /*0000*/  LDC R1, c[0x0][0x37c] ;  /* 0x0000df00ff017b82 */ /* 0x000fe20000000800 */
[----:B------:R-:W0:Y:S01]  /*0010*/  S2R R3, SR_TID.X ;  /* 0x0000000000037919 */ /* 0x000e220000002100 */
[----:B------:R-:W1:Y:S06]  /*0020*/  LDCU UR4, c[0x0][0x370] ;  /* 0x00006e00ff0477ac */ /* 0x000e6c0008000800 */
[----:B------:R-:W0:Y:S01]  /*0030*/  S2UR UR5, SR_CTAID.X ;  /* 0x00000000000579c3 */ /* 0x000e220000002500 */
[----:B------:R-:W2:Y:S07]  /*0040*/  LDCU UR6, c[0x0][0x390] ;  /* 0x00007200ff0677ac */ /* 0x000eae0008000800 */
[----:B------:R-:W0:Y:S02]  /*0050*/  LDC R0, c[0x0][0x360] ;  /* 0x0000d800ff007b82 */ /* 0x000e240000000800 */
[----:B0-----:R-:W-:-:S02]  /*0060*/  IMAD R3, R0, UR5, R3 ;  /* 0x0000000500037c24 */ /* 0x001fc4000f8e0203 */
[----:B-1----:R-:W-:-:S03]  /*0070*/  IMAD R0, R0, UR4, RZ ;  /* 0x0000000400007c24 */ /* 0x002fc6000f8e02ff */
[----:B--2---:R-:W-:-:S13]  /*0080*/  ISETP.GE.AND P0, PT, R3, UR6, PT ;  /* 0x0000000603007c0c */ /* 0x004fda000bf06270 */
[----:B------:R-:W-:Y:S05]  /*0090*/  @P0 EXIT ;  /* 0x000000000000094d */ /* 0x000fea0003800000 */
[----:B------:R-:W0:Y:S01]  /*00a0*/  I2F.U32.RP R8, R0 ;  /* 0x0000000000087306 */ /* 0x000e220000209000 */
[C---:B------:R-:W-:Y:S01]  /*00b0*/  IADD3 R2, PT, PT, R0.reuse, R3, RZ ;  /* 0x0000000300027210 */ /* 0x040fe20007ffe0ff */
[----:B------:R-:W-:Y:S01]  /*00c0*/  IMAD.MOV R9, RZ, RZ, -R0 ;  /* 0x000000ffff097224 */ /* 0x000fe200078e0a00 */
[----:B------:R-:W-:Y:S01]  /*00d0*/  ISETP.NE.U32.AND P2, PT, R0, RZ, PT ;  /* 0x000000ff0000720c */ /* 0x000fe20003f45070 */
[----:B------:R-:W1:Y:S01]  /*00e0*/  LDCU.64 UR4, c[0x0][0x358] ;  /* 0x00006b00ff0477ac */ /* 0x000e620008000a00 */
[C---:B------:R-:W-:Y:S01]  /*00f0*/  ISETP.GE.AND P0, PT, R2.reuse, UR6, PT ;  /* 0x0000000602007c0c */ /* 0x040fe2000bf06270 */
[----:B------:R-:W-:Y:S01]  /*0100*/  BSSY.RECONVERGENT B0, `(.L_x_2) ;  /* 0x0000028000007945 */ /* 0x000fe20003800200 */
[----:B------:R-:W-:Y:S02]  /*0110*/  VIMNMX R7, PT, PT, R2, UR6, !PT ;  /* 0x0000000602077c48 */ /* 0x000fe4000ffe0100 */
[----:B------:R-:W-:-:S04]  /*0120*/  SEL R6, RZ, 0x1, P0 ;  /* 0x00000001ff067807 */ /* 0x000fc80000000000 */
[----:B------:R-:W-:Y:S01]  /*0130*/  IADD3 R7, PT, PT, R7, -R2, -R6 ;  /* 0x8000000207077210 */ /* 0x000fe20007ffe806 */
[----:B0-----:R-:W0:Y:S02]  /*0140*/  MUFU.RCP R8, R8 ;  /* 0x0000000800087308 */ /* 0x001e240000001000 */
[----:B0-----:R-:W-:-:S06]  /*0150*/  VIADD R4, R8, 0xffffffe ;  /* 0x0ffffffe08047836 */ /* 0x001fcc0000000000 */
[----:B------:R0:W2:Y:S02]  /*0160*/  F2I.FTZ.U32.TRUNC.NTZ R5, R4 ;  /* 0x0000000400057305 */ /* 0x0000a4000021f000 */
[----:B0-----:R-:W-:Y:S02]  /*0170*/  IMAD.MOV.U32 R4, RZ, RZ, RZ ;  /* 0x000000ffff047224 */ /* 0x001fe400078e00ff */
[----:B--2---:R-:W-:-:S04]  /*0180*/  IMAD R9, R9, R5, RZ ;  /* 0x0000000509097224 */ /* 0x004fc800078e02ff */
[----:B------:R-:W-:-:S06]  /*0190*/  IMAD.HI.U32 R8, R5, R9, R4 ;  /* 0x0000000905087227 */ /* 0x000fcc00078e0004 */
[----:B------:R-:W-:-:S04]  /*01a0*/  IMAD.HI.U32 R5, R8, R7, RZ ;  /* 0x0000000708057227 */ /* 0x000fc800078e00ff */
[----:B------:R-:W-:-:S04]  /*01b0*/  IMAD.MOV R2, RZ, RZ, -R5 ;  /* 0x000000ffff027224 */ /* 0x000fc800078e0a05 */
[----:B------:R-:W-:-:S05]  /*01c0*/  IMAD R7, R0, R2, R7 ;  /* 0x0000000200077224 */ /* 0x000fca00078e0207 */
[----:B------:R-:W-:-:S13]  /*01d0*/  ISETP.GE.U32.AND P0, PT, R7, R0, PT ;  /* 0x000000000700720c */ /* 0x000fda0003f06070 */
[----:B------:R-:W-:Y:S01]  /*01e0*/  @P0 IADD3 R7, PT, PT, -R0, R7, RZ ;  /* 0x0000000700070210 */ /* 0x000fe20007ffe1ff */
[----:B------:R-:W-:-:S03]  /*01f0*/  @P0 VIADD R5, R5, 0x1 ;  /* 0x0000000105050836 */ /* 0x000fc60000000000 */
[----:B------:R-:W-:-:S13]  /*0200*/  ISETP.GE.U32.AND P1, PT, R7, R0, PT ;  /* 0x000000000700720c */ /* 0x000fda0003f26070 */
[----:B------:R-:W-:Y:S02]  /*0210*/  @P1 IADD3 R5, PT, PT, R5, 0x1, RZ ;  /* 0x0000000105051810 */ /* 0x000fe40007ffe0ff */
[----:B------:R-:W-:-:S05]  /*0220*/  @!P2 LOP3.LUT R5, RZ, R0, RZ, 0x33, !PT ;  /* 0x00000000ff05a212 */ /* 0x000fca00078e33ff */
[----:B------:R-:W-:-:S05]  /*0230*/  IMAD.IADD R2, R6, 0x1, R5 ;  /* 0x0000000106027824 */ /* 0x000fca00078e0205 */
[C---:B------:R-:W-:Y:S02]  /*0240*/  LOP3.LUT R4, R2.reuse, 0x3, RZ, 0xc0, !PT ;  /* 0x0000000302047812 */ /* 0x040fe400078ec0ff */
[----:B------:R-:W-:Y:S02]  /*0250*/  ISETP.GE.U32.AND P1, PT, R2, 0x3, PT ;  /* 0x000000030200780c */ /* 0x000fe40003f26070 */
[----:B------:R-:W-:-:S13]  /*0260*/  ISETP.NE.AND P0, PT, R4, 0x3, PT ;  /* 0x000000030400780c */ /* 0x000fda0003f05270 */
[----:B-1----:R-:W-:Y:S05]  /*0270*/  @!P0 BRA `(.L_x_3) ;  /* 0x0000000000408947 */ /* 0x002fea0003800000 */
[----:B------:R-:W0:Y:S01]  /*0280*/  LDC.64 R8, c[0x0][0x380] ;  /* 0x0000e000ff087b82 */ /* 0x000e220000000a00 */
[----:B------:R-:W-:-:S04]  /*0290*/  IADD3 R2, PT, PT, R2, 0x1, RZ ;  /* 0x0000000102027810 */ /* 0x000fc80007ffe0ff */
[----:B------:R-:W-:-:S03]  /*02a0*/  LOP3.LUT R2, R2, 0x3, RZ, 0xc0, !PT ;  /* 0x0000000302027812 */ /* 0x000fc600078ec0ff */
[----:B------:R-:W1:Y:S02]  /*02b0*/  LDC.64 R10, c[0x0][0x388] ;  /* 0x0000e200ff0a7b82 */ /* 0x000e640000000a00 */
[----:B------:R-:W-:-:S07]  /*02c0*/  IMAD.MOV R2, RZ, RZ, -R2 ;  /* 0x000000ffff027224 */ /* 0x000fce00078e0a02 */
.L_x_4:
[----:B------:R-:W-:Y:S01]  /*02d0*/  SHF.R.S32.HI R7, RZ, 0x8, R3 ;  /* 0x00000008ff077819 */ /* 0x000fe20000011403 */
[----:B0-2---:R-:W-:-:S04]  /*02e0*/  IMAD.WIDE R4, R3, 0x4, R8 ;  /* 0x0000000403047825 */ /* 0x005fc800078e0208 */
[----:B-1----:R-:W-:Y:S01]  /*02f0*/  IMAD.WIDE R6, R7, 0x4, R10 ;  /* 0x0000000407067825 */ /* 0x002fe200078e020a */
[----:B------:R-:W2:Y:S05]  /*0300*/  LDG.E R13, desc[UR4][R4.64] ;  /* 0x00000004040d7981 */ /* 0x000eaa000c1e1900 */
[----:B------:R-:W2:Y:S01]  /*0310*/  LDG.E R6, desc[UR4][R6.64] ;  /* 0x0000000406067981 */ /* 0x000ea2000c1e1900 */
[----:B------:R-:W-:Y:S01]  /*0320*/  VIADD R2, R2, 0x1 ;  /* 0x0000000102027836 */ /* 0x000fe20000000000 */
[----:B------:R-:W-:-:S04]  /*0330*/  IADD3 R3, PT, PT, R0, R3, RZ ;  /* 0x0000000300037210 */ /* 0x000fc80007ffe0ff */
[----:B------:R-:W-:Y:S02]  /*0340*/  ISETP.NE.AND P0, PT, R2, RZ, PT ;  /* 0x000000ff0200720c */ /* 0x000fe40003f05270 */
[----:B--2---:R-:W-:-:S05]  /*0350*/  IADD3 R13, PT, PT, R6, R13, RZ ;  /* 0x0000000d060d7210 */ /* 0x004fca0007ffe0ff */
[----:B------:R2:W-:Y:S06]  /*0360*/  STG.E desc[UR4][R4.64], R13 ;  /* 0x0000000d04007986 */ /* 0x0005ec000c101904 */
[----:B------:R-:W-:Y:S05]  /*0370*/  @P0 BRA `(.L_x_4) ;  /* 0xfffffffc00d40947 */ /* 0x000fea000383ffff */
.L_x_3:
[----:B------:R-:W-:Y:S05]  /*0380*/  BSYNC.RECONVERGENT B0 ;  /* 0x0000000000007941 */ /* 0x000fea0003800200 */
.L_x_2:
[----:B------:R-:W-:Y:S05]  /*0390*/  @!P1 EXIT ;  /* 0x000000000000994d */ /* 0x000fea0003800000 */
.L_x_5:
[----:B--2---:R-:W0:Y:S01]  /*03a0*/  LDC.64 R4, c[0x0][0x388] ;  /* 0x0000e200ff047b82 */ /* 0x004e220000000a00 */
[----:B------:R-:W-:-:S07]  /*03b0*/  SHF.R.S32.HI R9, RZ, 0x8, R3 ;  /* 0x00000008ff097819 */ /* 0x000fce0000011403 */
[----:B------:R-:W1:Y:S01]  /*03c0*/  LDC.64 R6, c[0x0][0x380] ;  /* 0x0000e000ff067b82 */ /* 0x000e620000000a00 */
[----:B0-----:R-:W-:-:S06]  /*03d0*/  IMAD.WIDE R8, R9, 0x4, R4 ;  /* 0x0000000409087825 */ /* 0x001fcc00078e0204 */
[----:B------:R-:W2:Y:S01]  /*03e0*/  LDG.E R8, desc[UR4][R8.64] ;  /* 0x0000000408087981 */ /* 0x000ea2000c1e1900 */
[----:B-1----:R-:W-:-:S05]  /*03f0*/  IMAD.WIDE R12, R3, 0x4, R6 ;  /* 0x00000004030c7825 */ /* 0x002fca00078e0206 */
[----:B------:R-:W2:Y:S01]  /*0400*/  LDG.E R7, desc[UR4][R12.64] ;  /* 0x000000040c077981 */ /* 0x000ea2000c1e1900 */
[----:B------:R-:W-:-:S05]  /*0410*/  IMAD.IADD R19, R0, 0x1, R3 ;  /* 0x0000000100137824 */ /* 0x000fca00078e0203 */
[----:B------:R-:W-:-:S05]  /*0420*/  SHF.R.S32.HI R3, RZ, 0x8, R19 ;  /* 0x00000008ff037819 */ /* 0x000fca0000011413 */
[----:B------:R-:W-:Y:S01]  /*0430*/  IMAD.WIDE R2, R3, 0x4, R4 ;  /* 0x0000000403027825 */ /* 0x000fe200078e0204 */
[----:B--2---:R-:W-:-:S03]  /*0440*/  IADD3 R15, PT, PT, R8, R7, RZ ;  /* 0x00000007080f7210 */ /* 0x004fc60007ffe0ff */
[C---:B------:R-:W-:Y:S02]  /*0450*/  IMAD.WIDE R6, R0.reuse, 0x4, R12 ;  /* 0x0000000400067825 */ /* 0x040fe400078e020c */
[----:B------:R0:W-:Y:S04]  /*0460*/  STG.E desc[UR4][R12.64], R15 ;  /* 0x0000000f0c007986 */ /* 0x0001e8000c101904 */
[----:B------:R-:W2:Y:S04]  /*0470*/  LDG.E R2, desc[UR4][R2.64] ;  /* 0x0000000402027981 */ /* 0x000ea8000c1e1900 */
        /* <DEDUP_REMOVED lines=10> */
[----:B------:R-:W-:Y:S01]  /*0520*/  SHF.R.S32.HI R3, RZ, 0x8, R19 ;  /* 0x00000008ff037819 */ /* 0x000fe20000011413 */
[----:B0-----:R-:W-:-:S04]  /*0530*/  IMAD.WIDE R12, R0, 0x4, R10 ;  /* 0x00000004000c7825 */ /* 0x001fc800078e020a */
[----:B------:R-:W-:Y:S01]  /*0540*/  IMAD.WIDE R4, R3, 0x4, R4 ;  /* 0x0000000403047825 */ /* 0x000fe200078e0204 */
[----:B--2---:R-:W-:-:S05]  /*0550*/  IADD3 R21, PT, PT, R8, R21, RZ ;  /* 0x0000001508157210 */ /* 0x004fca0007ffe0ff */
[----:B------:R0:W-:Y:S04]  /*0560*/  STG.E desc[UR4][R10.64], R21 ;  /* 0x000000150a007986 */ /* 0x0001e8000c101904 */
[----:B------:R-:W1:Y:S04]  /*0570*/  LDG.E R4, desc[UR4][R4.64] ;  /* 0x0000000404047981 */ /* 0x000e68000c1e1900 */
[----:B------:R-:W1:Y:S02]  /*0580*/  LDG.E R3, desc[UR4][R12.64] ;  /* 0x000000040c037981 */ /* 0x000e64000c1e1900 */
[----:B-1----:R-:W-:Y:S01]  /*0590*/  IMAD.IADD R7, R4, 0x1, R3 ;  /* 0x0000000104077824 */ /* 0x002fe200078e0203 */
[----:B------:R-:W-:-:S04]  /*05a0*/  IADD3 R3, PT, PT, R0, R19, RZ ;  /* 0x0000001300037210 */ /* 0x000fc80007ffe0ff */
[----:B------:R0:W-:Y:S01]  /*05b0*/  STG.E desc[UR4][R12.64], R7 ;  /* 0x000000070c007986 */ /* 0x0001e2000c101904 */
[----:B------:R-:W-:-:S13]  /*05c0*/  ISETP.GE.AND P0, PT, R3, UR6, PT ;  /* 0x0000000603007c0c */ /* 0x000fda000bf06270 */
[----:B0-----:R-:W-:Y:S05]  /*05d0*/  @!P0 BRA `(.L_x_5) ;  /* 0xfffffffc00708947 */ /* 0x001fea000383ffff */
[----:B------:R-:W-:Y:S05]  /*05e0*/  EXIT ;  /* 0x000000000000794d */ /* 0x000fea0003800000 */
.L_x_6:
        /* <DEDUP_REMOVED lines=9> */
.L_x_19:


//--------------------- .text._Z4scanPjS_S_i      --------------------------
	.section	.text._Z4scanPjS_S_i,"ax",@progbits
	.align	128
        .global         _Z4scanPjS_S_i
        .type           _Z4scanPjS_S_i,@function
        .size           _Z4scanPjS_S_i,(.L_x_20 - _Z4scanPjS_S_i)
        .other          _Z4scanPjS_S_i,@"STO_CUDA_ENTRY STV_DEFAULT"
_Z4scanPjS_S_i:
.text._Z4scanPjS_S_i:
[----:B------:R-:W-:Y:S08]  /*0000*/  LDC R1, c[0x0][0x37c] ;  /* 0x0000df00ff017b82 */ /* 0x000ff00000000800 */
[----:B------:R-:W0:Y:S08]  /*0010*/  S2UR UR4, SR_CTAID.X ;  /* 0x00000000000479c3 */ /* 0x000e300000002500 */
[----:B------:R-:W1:Y:S01]  /*0020*/  LDC R0, c[0x0][0x398] ;  /* 0x0000e600ff007b82 */ /* 0x000e620000000800 */
[----:B0-----:R-:W-:-:S06]  /*0030*/  USHF.L.U32 UR4, UR4, 0x8, URZ ;  /* 0x0000000804047899 */ /* 0x001fcc00080006ff */
[----:B-1----:R-:W-:-:S13]  /*0040*/  ISETP.LE.AND P0, PT, R0, UR4, PT ;  /* 0x0000000400007c0c */ /* 0x002fda000bf03270 */
[----:B------:R-:W-:Y:S05]  /*0050*/  @P0 EXIT ;  /* 0x000000000000094d */ /* 0x000fea0003800000 */
[----:B------:R-:W0:Y:S01]  /*0060*/  S2R R0, SR_TID.X ;  /* 0x0000000000007919 */ /* 0x000e220000002100 */
[----:B------:R-:W1:Y:S01]  /*0070*/  S2UR UR6, SR_CgaCtaId ;  /* 0x00000000000679c3 */ /* 0x000e620000008800 */
[----:B------:R-:W-:Y:S01]  /*0080*/  UMOV UR5, 0x400 ;  /* 0x0000040000057882 */ /* 0x000fe20000000000 */
[----:B------:R-:W2:Y:S01]  /*0090*/  LDCU.64 UR8, c[0x0][0x358] ;  /* 0x00006b00ff0877ac */ /* 0x000ea20008000a00 */
[----:B------:R-:W3:Y:S01]  /*00a0*/  LDCU UR7, c[0x0][0x398] ;  /* 0x00007300ff0777ac */ /* 0x000ee20008000800 */
[----:B-1----:R-:W-:Y:S01]  /*00b0*/  ULEA UR5, UR6, UR5, 0x18 ;  /* 0x0000000506057291 */ /* 0x002fe2000f8ec0ff */
[C---:B0-----:R-:W-:Y:S01]  /*00c0*/  IMAD.SHL.U32 R11, R0.reuse, 0x2, RZ ;  /* 0x00000002000b7824 */ /* 0x041fe200078e00ff */
[C---:B------:R-:W-:Y:S01]  /*00d0*/  ISETP.GT.U32.AND P1, PT, R0.reuse, 0x7f, PT ;  /* 0x0000007f0000780c */ /* 0x040fe20003f24070 */
[C---:B------:R-:W-:Y:S01]  /*00e0*/  IMAD.SHL.U32 R2, R0.reuse, 0x4, RZ ;  /* 0x0000000400027824 */ /* 0x040fe200078e00ff */
[----:B------:R-:W-:Y:S01]  /*00f0*/  ISETP.GT.U32.AND P0, PT, R0, 0x7f, PT ;  /* 0x0000007f0000780c */ /* 0x000fe20003f04070 */
[C---:B------:R-:W-:Y:S01]  /*0100*/  VIADD R21, R11.reuse, 0x2 ;  /* 0x000000020b157836 */ /* 0x040fe20000000000 */
[----:B------:R-:W-:Y:S01]  /*0110*/  LEA.HI R18, R11, R11, RZ, 0x1b ;  /* 0x0000000b0b127211 */ /* 0x000fe200078fd8ff */
[----:B------:R-:W-:-:S02]  /*0120*/  VIADD R3, R2, 0x2 ;  /* 0x0000000202037836 */ /* 0x000fc40000000000 */
[----:B------:R-:W-:Y:S02]  /*0130*/  IMAD.SHL.U32 R5, R21, 0x2, RZ ;  /* 0x0000000215057824 */ /* 0x000fe400078e00ff */
[C---:B------:R-:W-:Y:S01]  /*0140*/  IMAD.IADD R10, R2.reuse, 0x1, R3 ;  /* 0x00000001020a7824 */ /* 0x040fe200078e0203 */
[----:B------:R-:W-:Y:S01]  /*0150*/  LEA.HI R8, R2, R3, RZ, 0x1b ;  /* 0x0000000302087211 */ /* 0x000fe200078fd8ff */
[----:B------:R-:W-:Y:S01]  /*0160*/  IMAD.SHL.U32 R4, R0, 0x10, RZ ;  /* 0x0000001000047824 */ /* 0x000fe200078e00ff */
[C---:B------:R-:W-:Y:S01]  /*0170*/  LEA.HI R9, R2.reuse, R5, RZ, 0x1b ;  /* 0x0000000502097211 */ /* 0x040fe200078fd8ff */
[----:B------:R-:W-:Y:S01]  /*0180*/  IMAD.IADD R5, R2, 0x1, R5 ;  /* 0x0000000102057824 */ /* 0x000fe200078e0205 */
[----:B------:R-:W-:Y:S01]  /*0190*/  LEA R8, R8, UR5, 0x2 ;  /* 0x0000000508087c11 */ /* 0x000fe2000f8e10ff */
[----:B------:R-:W-:Y:S01]  /*01a0*/  IMAD.SHL.U32 R2, R0, 0x8, RZ ;  /* 0x0000000800027824 */ /* 0x000fe200078e00ff */
[----:B------:R-:W-:Y:S01]  /*01b0*/  LEA R9, R9, UR5, 0x2 ;  /* 0x0000000509097c11 */ /* 0x000fe2000f8e10ff */
[----:B------:R-:W-:-:S02]  /*01c0*/  IMAD.SHL.U32 R17, R21, 0x8, RZ ;  /* 0x0000000815117824 */ /* 0x000fc400078e00ff */
[----:B------:R-:W-:Y:S02]  /*01d0*/  VIADD R3, R2, 0x4 ;  /* 0x0000000402037836 */ /* 0x000fe40000000000 */
[----:B------:R-:W-:Y:S01]  /*01e0*/  IMAD.SHL.U32 R16, R21, 0x10, RZ ;  /* 0x0000001015107824 */ /* 0x000fe200078e00ff */
[----:B------:R-:W-:Y:S01]  /*01f0*/  IADD3 R15, PT, PT, R17, 0xf, R4 ;  /* 0x0000000f110f7810 */ /* 0x000fe20007ffe004 */
[----:B------:R-:W-:Y:S01]  /*0200*/  VIADD R6, R4, 0x8 ;  /* 0x0000000804067836 */ /* 0x000fe20000000000 */
[----:B------:R-:W-:Y:S01]  /*0210*/  IADD3 R7, PT, PT, R3, 0x3, R2 ;  /* 0x0000000303077810 */ /* 0x000fe20007ffe002 */
[----:B------:R-:W-:Y:S01]  /*0220*/  IMAD.SHL.U32 R2, R21, 0x4, RZ ;  /* 0x0000000415027824 */ /* 0x000fe200078e00ff */
[----:B------:R-:W-:Y:S01]  /*0230*/  LEA.HI R10, R10, R3, RZ, 0x1b ;  /* 0x000000030a0a7211 */ /* 0x000fe200078fd8ff */
[----:B------:R-:W-:Y:S01]  /*0240*/  IMAD.IADD R3, R16, 0x1, R15 ;  /* 0x0000000110037824 */ /* 0x000fe200078e020f */
[----:B------:R-:W-:Y:S01]  /*0250*/  LEA.HI R14, R7, R6, RZ, 0x1b ;  /* 0x00000006070e7211 */ /* 0x000fe200078fd8ff */
[----:B------:R-:W-:Y:S01]  /*0260*/  IMAD.IADD R6, R6, 0x1, R7 ;  /* 0x0000000106067824 */ /* 0x000fe200078e0207 */
[----:B------:R-:W-:-:S02]  /*0270*/  LEA R7, R0, 0x10, 0x5 ;  /* 0x0000001000077811 */ /* 0x000fc400078e28ff */
[----:B------:R-:W-:Y:S02]  /*0280*/  SHF.R.U32.HI R4, RZ, 0x5, R3 ;  /* 0x00000005ff047819 */ /* 0x000fe40000011603 */
[----:B------:R-:W-:Y:S01]  /*0290*/  LEA.HI R13, R6, R7, RZ, 0x1b ;  /* 0x00000007060d7211 */ /* 0x000fe200078fd8ff */
[----:B------:R-:W-:Y:S01]  /*02a0*/  IMAD.IADD R7, R7, 0x1, R6 ;  /* 0x0000000107077824 */ /* 0x000fe200078e0206 */
[----:B------:R-:W-:Y:S01]  /*02b0*/  LEA.HI R12, R5, R2, RZ, 0x1b ;  /* 0x00000002050c7211 */ /* 0x000fe200078fd8ff */
[--C-:B------:R-:W-:Y:S01]  /*02c0*/  IMAD.IADD R3, R21, 0x1, R4.reuse ;  /* 0x0000000115037824 */ /* 0x100fe200078e0204 */
[----:B------:R-:W-:Y:S01]  /*02d0*/  LEA.HI R16, R15, R16, RZ, 0x1b ;  /* 0x000000100f107211 */ /* 0x000fe200078fd8ff */
[----:B------:R-:W-:Y:S01]  /*02e0*/  IMAD.IADD R2, R2, 0x1, R5 ;  /* 0x0000000102027824 */ /* 0x000fe200078e0205 */
[----:B------:R-:W-:Y:S01]  /*02f0*/  LEA R10, R10, UR5, 0x2 ;  /* 0x000000050a0a7c11 */ /* 0x000fe2000f8e10ff */
[----:B------:R-:W-:Y:S01]  /*0300*/  IMAD R19, R21, 0x20, R4 ;  /* 0x0000002015137824 */ /* 0x000fe200078e0204 */
[----:B------:R-:W-:Y:S01]  /*0310*/  LOP3.LUT R6, R3, 0x7ffffff, RZ, 0xc0, !PT ;  /* 0x07ffffff03067812 */ /* 0x000fe200078ec0ff */
[----:B------:R-:W-:Y:S01]  /*0320*/  VIADD R5, R0, 0x80 ;  /* 0x0000008000057836 */ /* 0x000fe20000000000 */
[----:B------:R-:W-:Y:S01]  /*0330*/  LEA.HI R17, R2, R17, RZ, 0x1b ;  /* 0x0000001102117211 */ /* 0x000fe200078fd8ff */
[----:B------:R-:W-:Y:S01]  /*0340*/  IMAD.U32 R3, RZ, RZ, UR4 ;  /* 0x00000004ff037e24 */ /* 0x000fe2000f8e00ff */
[----:B------:R-:W0:Y:S01]  /*0350*/  LDC R2, c[0x0][0x370] ;  /* 0x0000dc00ff027b82 */ /* 0x000e220000000800 */
[----:B------:R-:W-:Y:S01]  /*0360*/  IMAD R21, R21, 0x40, R6 ;  /* 0x0000004015157824 */ /* 0x000fe200078e0206 */
[----:B------:R-:W-:-:S02]  /*0370*/  P2R R6, PR, RZ, 0x2 ;  /* 0x00000002ff067803 */ /* 0x000fc40000000000 */
[----:B------:R-:W-:Y:S02]  /*0380*/  LEA.HI R6, R0, R11, RZ, 0x1c ;  /* 0x0000000b00067211 */ /* 0x000fe400078fe0ff */
[----:B------:R-:W-:Y:S02]  /*0390*/  LEA.HI R15, R5, R0, RZ, 0x1b ;  /* 0x00000000050f7211 */ /* 0x000fe400078fd8ff */
[----:B------:R-:W-:Y:S02]  /*03a0*/  LEA R5, R6, UR5, 0x2 ;  /* 0x0000000506057c11 */ /* 0x000fe4000f8e10ff */
[----:B------:R-:W-:Y:S02]  /*03b0*/  LEA R6, R18, UR5, 0x2 ;  /* 0x0000000512067c11 */ /* 0x000fe4000f8e10ff */
[----:B------:R-:W-:Y:S02]  /*03c0*/  SHF.R.U32.HI R18, RZ, 0x5, R7 ;  /* 0x00000005ff127819 */ /* 0x000fe40000011607 */
[----:B------:R-:W-:-:S02]  /*03d0*/  LEA R7, R15, UR5, 0x2 ;  /* 0x000000050f077c11 */ /* 0x000fc4000f8e10ff */
[----:B------:R-:W-:Y:S01]  /*03e0*/  IADD3 R15, PT, PT, R18, 0x1, R11 ;  /* 0x00000001120f7810 */ /* 0x000fe20007ffe00b */
[C---:B------:R-:W-:Y:S01]  /*03f0*/  IMAD R18, R0.reuse, 0x40, R18 ;  /* 0x0000004000127824 */ /* 0x040fe200078e0212 */
[----:B------:R-:W-:Y:S02]  /*0400*/  LEA.HI R4, R0, R0, RZ, 0x1b ;  /* 0x0000000000047211 */ /* 0x000fe400078fd8ff */
[----:B------:R-:W-:Y:S02]  /*0410*/  LOP3.LUT R15, R15, 0x7ffffff, RZ, 0xc0, !PT ;  /* 0x07ffffff0f0f7812 */ /* 0x000fe400078ec0ff */
[----:B------:R-:W-:Y:S02]  /*0420*/  LEA R4, R4, UR5, 0x2 ;  /* 0x0000000504047c11 */ /* 0x000fe4000f8e10ff */
[----:B------:R-:W-:Y:S01]  /*0430*/  LEA R11, R14, UR5, 0x2 ;  /* 0x000000050e0b7c11 */ /* 0x000fe2000f8e10ff */
[----:B------:R-:W-:Y:S01]  /*0440*/  IMAD R15, R0, 0x80, R15 ;  /* 0x00000080000f7824 */ /* 0x000fe200078e020f */
[----:B------:R-:W-:-:S02]  /*0450*/  LEA R12, R12, UR5, 0x2 ;  /* 0x000000050c0c7c11 */ /* 0x000fc4000f8e10ff */
[----:B------:R-:W-:Y:S02]  /*0460*/  LEA R13, R13, UR5, 0x2 ;  /* 0x000000050d0d7c11 */ /* 0x000fe4000f8e10ff */
[----:B------:R-:W-:Y:S02]  /*0470*/  LEA R16, R16, UR5, 0x2 ;  /* 0x0000000510107c11 */ /* 0x000fe4000f8e10ff */
[----:B------:R-:W-:Y:S02]  /*0480*/  LEA R17, R17, UR5, 0x2 ;  /* 0x0000000511117c11 */ /* 0x000fe4000f8e10ff */
[----:B------:R-:W-:Y:S02]  /*0490*/  LEA R18, R18, UR5, 0x2 ;  /* 0x0000000512127c11 */ /* 0x000fe4000f8e10ff */
[----:B------:R-:W-:Y:S02]  /*04a0*/  LEA R19, R19, UR5, 0x2 ;  /* 0x0000000513137c11 */ /* 0x000fe4000f8e10ff */
[----:B------:R-:W-:-:S02]  /*04b0*/  LEA R20, R15, UR5, 0x2 ;  /* 0x000000050f147c11 */ /* 0x000fc4000f8e10ff */
[----:B--23--:R-:W-:-:S07]  /*04c0*/  LEA R21, R21, UR5, 0x2 ;  /* 0x0000000515157c11 */ /* 0x00cfce000f8e10ff */
.L_x_11:
[----:B--2---:R-:W1:Y:S01]  /*04d0*/  LDC.64 R14, c[0x0][0x380] ;  /* 0x0000e000ff0e7b82 */ /* 0x004e620000000a00 */
[----:B------:R-:W-:-:S04]  /*04e0*/  IMAD.IADD R23, R0, 0x1, R3 ;  /* 0x0000000100177824 */ /* 0x000fc800078e0203 */
[----:B-1----:R-:W-:-:S05]  /*04f0*/  IMAD.WIDE R14, R23, 0x4, R14 ;  /* 0x00000004170e7825 */ /* 0x002fca00078e020e */
[----:B------:R-:W2:Y:S04]  /*0500*/  LDG.E R25, desc[UR8][R14.64] ;  /* 0x000000080e197981 */ /* 0x000ea8000c1e1900 */
[----:B------:R-:W3:Y:S01]  /*0510*/  LDG.E R22, desc[UR8][R14.64+0x200] ;  /* 0x000200080e167981 */ /* 0x000ee2000c1e1900 */
[C---:B------:R-:W-:Y:S01]  /*0520*/  ISETP.GT.U32.AND P5, PT, R0.reuse, 0x3f, PT ;  /* 0x0000003f0000780c */ /* 0x040fe20003fa4070 */
[----:B------:R-:W-:Y:S01]  /*0530*/  BSSY.RECONVERGENT B0, `(.L_x_7) ;  /* 0x000003c000007945 */ /* 0x000fe20003800200 */
[C---:B------:R-:W-:Y:S02]  /*0540*/  ISETP.GT.U32.AND P4, PT, R0.reuse, 0x1f, PT ;  /* 0x0000001f0000780c */ /* 0x040fe40003f84070 */
[C---:B------:R-:W-:Y:S02]  /*0550*/  ISETP.GT.U32.AND P3, PT, R0.reuse, 0xf, PT ;  /* 0x0000000f0000780c */ /* 0x040fe40003f64070 */
[----:B------:R-:W-:-:S02]  /*0560*/  ISETP.GT.U32.AND P2, PT, R0, 0x7, PT ;  /* 0x000000070000780c */ /* 0x000fc40003f44070 */
[C---:B------:R-:W-:Y:S02]  /*0570*/  ISETP.GT.U32.AND P1, PT, R0.reuse, 0x3, PT ;  /* 0x000000030000780c */ /* 0x040fe40003f24070 */
[----:B------:R-:W-:Y:S01]  /*0580*/  ISETP.NE.AND P6, PT, R0, RZ, PT ;  /* 0x000000ff0000720c */ /* 0x000fe20003fc5270 */
[----:B--2---:R-:W-:Y:S04]  /*0590*/  STS [R4], R25 ;  /* 0x0000001904007388 */ /* 0x004fe80000000800 */
[----:B---3--:R-:W-:Y:S01]  /*05a0*/  STS [R7+0x200], R22 ;  /* 0x0002001607007388 */ /* 0x008fe20000000800 */
[----:B------:R-:W-:Y:S06]  /*05b0*/  BAR.SYNC.DEFER_BLOCKING 0x0 ;  /* 0x0000000000007b1d */ /* 0x000fec0000010000 */
[----:B------:R-:W-:Y:S04]  /*05c0*/  @!P0 LDS R24, [R5] ;  /* 0x0000000005188984 */ /* 0x000fe80000000800 */
[----:B------:R-:W1:Y:S02]  /*05d0*/  @!P0 LDS R27, [R6+0x4] ;  /* 0x00000400061b8984 */ /* 0x000e640000000800 */
[----:B-1----:R-:W-:-:S05]  /*05e0*/  @!P0 IMAD.IADD R27, R24, 0x1, R27 ;  /* 0x00000001181b8824 */ /* 0x002fca00078e021b */
[----:B------:R-:W-:Y:S01]  /*05f0*/  @!P0 STS [R6+0x4], R27 ;  /* 0x0000041b06008388 */ /* 0x000fe20000000800 */
[----:B------:R-:W-:Y:S01]  /*0600*/  BAR.SYNC.DEFER_BLOCKING 0x0 ;  /* 0x0000000000007b1d */ /* 0x000fe20000010000 */
[----:B------:R-:W-:-:S05]  /*0610*/  ISETP.GT.U32.AND P0, PT, R0, 0x1, PT ;  /* 0x000000010000780c */ /* 0x000fca0003f04070 */
[----:B------:R-:W-:Y:S04]  /*0620*/  @!P5 LDS R24, [R8+-0x4] ;  /* 0xfffffc000818d984 */ /* 0x000fe80000000800 */
[----:B------:R-:W1:Y:S02]  /*0630*/  @!P5 LDS R15, [R9+-0x4] ;  /* 0xfffffc00090fd984 */ /* 0x000e640000000800 */
[----:B-1----:R-:W-:-:S05]  /*0640*/  @!P5 IMAD.IADD R24, R24, 0x1, R15 ;  /* 0x000000011818d824 */ /* 0x002fca00078e020f */
[----:B------:R-:W-:Y:S01]  /*0650*/  @!P5 STS [R9+-0x4], R24 ;  /* 0xfffffc180900d388 */ /* 0x000fe20000000800 */
[----:B------:R-:W-:Y:S06]  /*0660*/  BAR.SYNC.DEFER_BLOCKING 0x0 ;  /* 0x0000000000007b1d */ /* 0x000fec0000010000 */
        /* <DEDUP_REMOVED lines=15> */
[----:B------:R-:W-:Y:S04]  /*0760*/  @!P1 LDS R15, [R18+0x7c] ;  /* 0x00007c00120f9984 */ /* 0x000fe80000000800 */
[----:B------:R-:W1:Y:S02]  /*0770*/  @!P1 LDS R22, [R19+-0x4] ;  /* 0xfffffc0013169984 */ /* 0x000e640000000800 */
[----:B-1----:R-:W-:-:S05]  /*0780*/  @!P1 IMAD.IADD R22, R15, 0x1, R22 ;  /* 0x000000010f169824 */ /* 0x002fca00078e0216 */
[----:B------:R-:W-:Y:S01]  /*0790*/  @!P1 STS [R19+-0x4], R22 ;  /* 0xfffffc1613009388 */ /* 0x000fe20000000800 */
[----:B------:R-:W-:Y:S06]  /*07a0*/  BAR.SYNC.DEFER_BLOCKING 0x0 ;  /* 0x0000000000007b1d */ /* 0x000fec0000010000 */
[----:B------:R-:W-:Y:S04]  /*07b0*/  @!P0 LDS R14, [R20+0xfc] ;  /* 0x0000fc00140e8984 */ /* 0x000fe80000000800 */
[----:B------:R-:W1:Y:S02]  /*07c0*/  @!P0 LDS R15, [R21+-0x4] ;  /* 0xfffffc00150f8984 */ /* 0x000e640000000800 */
[----:B-1----:R-:W-:-:S05]  /*07d0*/  @!P0 IMAD.IADD R14, R14, 0x1, R15 ;  /* 0x000000010e0e8824 */ /* 0x002fca00078e020f */
[----:B------:R1:W-:Y:S02]  /*07e0*/  @!P0 STS [R21+-0x4], R14 ;  /* 0xfffffc0e15008388 */ /* 0x0003e40000000800 */
[----:B-1----:R-:W-:Y:S01]  /*07f0*/  P2R R14, PR, RZ, 0x40 ;  /* 0x00000040ff0e7803 */ /* 0x002fe20000000000 */
[----:B------:R-:W-:Y:S06]  /*0800*/  BAR.SYNC.DEFER_BLOCKING 0x0 ;  /* 0x0000000000007b1d */ /* 0x000fec0000010000 */
[----:B------:R-:W-:Y:S05]  /*0810*/  @P6 BRA `(.L_x_8) ;  /* 0x0000000000346947 */ /* 0x000fea0003800000 */
[----:B------:R-:W1:Y:S01]  /*0820*/  S2UR UR5, SR_CgaCtaId ;  /* 0x00000000000579c3 */ /* 0x000e620000008800 */
[----:B------:R-:W-:Y:S01]  /*0830*/  UMOV UR4, 0x400 ;  /* 0x0000040000047882 */ /* 0x000fe20000000000 */
[----:B------:R-:W-:Y:S01]  /*0840*/  SHF.R.S32.HI R27, RZ, 0x8, R3 ;  /* 0x00000008ff1b7819 */ /* 0x000fe20000011403 */
[----:B-1----:R-:W-:-:S09]  /*0850*/  ULEA UR4, UR5, UR4, 0x18 ;  /* 0x0000000405047291 */ /* 0x002fd2000f8ec0ff */
[----:B------:R-:W-:Y:S04]  /*0860*/  LDS R14, [UR4+0x208] ;  /* 0x00020804ff0e7984 */ /* 0x000fe80008000800 */
[----:B------:R-:W1:Y:S02]  /*0870*/  LDS R15, [UR4+0x418] ;  /* 0x00041804ff0f7984 */ /* 0x000e640008000800 */
[----:B-1----:R-:W-:Y:S02]  /*0880*/  IMAD.IADD R22, R14, 0x1, R15 ;  /* 0x000000010e167824 */ /* 0x002fe400078e020f */
[----:B------:R-:W1:Y:S03]  /*0890*/  LDC.64 R14, c[0x0][0x390] ;  /* 0x0000e400ff0e7b82 */ /* 0x000e660000000a00 */
[----:B------:R-:W-:Y:S04]  /*08a0*/  STS [UR4+0x418], R22 ;  /* 0x00041816ff007988 */ /* 0x000fe80008000804 */
[----:B------:R-:W2:Y:S04]  /*08b0*/  LDS R25, [UR4+0x418] ;  /* 0x00041804ff197984 */ /* 0x000ea80008000800 */
[----:B------:R-:W-:Y:S01]  /*08c0*/  STS [UR4+0x418], RZ ;  /* 0x000418ffff007988 */ /* 0x000fe20008000804 */
[----:B-1----:R-:W-:-:S05]  /*08d0*/  IMAD.WIDE R14, R27, 0x4, R14 ;  /* 0x000000041b0e7825 */ /* 0x002fca00078e020e */
[----:B--2---:R1:W-:Y:S02]  /*08e0*/  STG.E desc[UR8][R14.64], R25 ;  /* 0x000000190e007986 */ /* 0x0043e4000c101908 */
.L_x_8:
[----:B------:R-:W-:Y:S05]  /*08f0*/  BSYNC.RECONVERGENT B0 ;  /* 0x0000000000007941 */ /* 0x000fea0003800200 */
.L_x_7:
[----:B------:R-:W-:Y:S06]  /*0900*/  BAR.SYNC.DEFER_BLOCKING 0x0 ;  /* 0x0000000000007b1d */ /* 0x000fec0000010000 */
[----:B------:R-:W-:Y:S04]  /*0910*/  BSSY.RECONVERGENT B0, `(.L_x_9) ;  /* 0x000000b000007945 */ /* 0x000fe80003800200 */
[----:B------:R-:W-:Y:S05]  /*0920*/  @P6 BRA `(.L_x_10) ;  /* 0x0000000000246947 */ /* 0x000fea0003800000 */
[----:B------:R-:W2:Y:S01]  /*0930*/  S2UR UR5, SR_CgaCtaId ;  /* 0x00000000000579c3 */ /* 0x000ea20000008800 */
[----:B------:R-:W-:Y:S02]  /*0940*/  UMOV UR4, 0x400 ;  /* 0x0000040000047882 */ /* 0x000fe40000000000 */
[----:B--2---:R-:W-:-:S09]  /*0950*/  ULEA UR4, UR5, UR4, 0x18 ;  /* 0x0000000405047291 */ /* 0x004fd2000f8ec0ff */
[----:B-1----:R-:W-:Y:S04]  /*0960*/  LDS R14, [UR4+0x208] ;  /* 0x00020804ff0e7984 */ /* 0x002fe80008000800 */
[----:B------:R-:W1:Y:S04]  /*0970*/  LDS R15, [UR4+0x418] ;  /* 0x00041804ff0f7984 */ /* 0x000e680008000800 */
[----:B-1----:R-:W-:Y:S04]  /*0980*/  STS [UR4+0x208], R15 ;  /* 0x0002080fff007988 */ /* 0x002fe80008000804 */
[----:B------:R-:W1:Y:S02]  /*0990*/  LDS R25, [UR4+0x418] ;  /* 0x00041804ff197984 */ /* 0x000e640008000800 */
[----:B-1----:R-:W-:-:S05]  /*09a0*/  IMAD.IADD R14, R14, 0x1, R25 ;  /* 0x000000010e0e7824 */ /* 0x002fca00078e0219 */
[----:B------:R2:W-:Y:S02]  /*09b0*/  STS [UR4+0x418], R14 ;  /* 0x0004180eff007988 */ /* 0x0005e40008000804 */
.L_x_10:
[----:B------:R-:W-:Y:S05]  /*09c0*/  BSYNC.RECONVERGENT B0 ;  /* 0x0000000000007941 */ /* 0x000fea0003800200 */
.L_x_9:
[----:B------:R-:W-:Y:S01]  /*09d0*/  BAR.SYNC.DEFER_BLOCKING 0x0 ;  /* 0x0000000000007b1d */ /* 0x000fe20000010000 */
[----:B------:R-:W-:Y:S01]  /*09e0*/  ISETP.GT.U32.AND P6, PT, R0, 0x7f, PT ;  /* 0x0000007f0000780c */ /* 0x000fe20003fc4070 */
[----:B0-----:R-:W-:-:S04]  /*09f0*/  IMAD R3, R2, 0x100, R3 ;  /* 0x0000010002037824 */ /* 0x001fc800078e0203 */
[----:B-12---:R-:W-:Y:S04]  /*0a00*/  @!P0 LDS R14, [R20+0xfc] ;  /* 0x0000fc00140e8984 */ /* 0x006fe80000000800 */
[----:B------:R-:W0:Y:S04]  /*0a10*/  @!P0 LDS R15, [R21+-0x4] ;  /* 0xfffffc00150f8984 */ /* 0x000e280000000800 */
[----:B0-----:R-:W-:Y:S04]  /*0a20*/  @!P0 STS [R20+0xfc], R15 ;  /* 0x0000fc0f14008388 */ /* 0x001fe80000000800 */
[----:B------:R-:W0:Y:S02]  /*0a30*/  @!P0 LDS R25, [R21+-0x4] ;  /* 0xfffffc0015198984 */ /* 0x000e240000000800 */
[----:B0-----:R-:W-:-:S05]  /*0a40*/  @!P0 IMAD.IADD R14, R14, 0x1, R25 ;  /* 0x000000010e0e8824 */ /* 0x001fca00078e0219 */
[----:B------:R-:W-:Y:S01]  /*0a50*/  @!P0 STS [R21+-0x4], R14 ;  /* 0xfffffc0e15008388 */ /* 0x000fe20000000800 */
[----:B------:R-:W-:Y:S01]  /*0a60*/  BAR.SYNC.DEFER_BLOCKING 0x0 ;  /* 0x0000000000007b1d */ /* 0x000fe20000010000 */
[----:B------:R-:W-:-:S05]  /*0a70*/  PLOP3.LUT P0, PT, P6, PT, PT, 0x80, 0x8 ;  /* 0x000000000008781c */ /* 0x000fca000370f070 */
[----:B------:R-:W-:Y:S04]  /*0a80*/  @!P1 LDS R22, [R18+0x7c] ;  /* 0x00007c0012169984 */ /* 0x000fe80000000800 */
[----:B------:R-:W0:Y:S04]  /*0a90*/  @!P1 LDS R25, [R19+-0x4] ;  /* 0xfffffc0013199984 */ /* 0x000e280000000800 */
[----:B0-----:R-:W-:Y:S04]  /*0aa0*/  @!P1 STS [R18+0x7c], R25 ;  /* 0x00007c1912009388 */ /* 0x001fe80000000800 */
[----:B------:R-:W0:Y:S02]  /*0ab0*/  @!P1 LDS R27, [R19+-0x4] ;  /* 0xfffffc00131b9984 */ /* 0x000e240000000800 */
[----:B0-----:R-:W-:-:S05]  /*0ac0*/  @!P1 IMAD.IADD R22, R22, 0x1, R27 ;  /* 0x0000000116169824 */ /* 0x001fca00078e021b */
[----:B------:R-:W-:Y:S01]  /*0ad0*/  @!P1 STS [R19+-0x4], R22 ;  /* 0xfffffc1613009388 */ /* 0x000fe20000000800 */
[----:B------:R-:W-:Y:S01]  /*0ae0*/  BAR.SYNC.DEFER_BLOCKING 0x0 ;  /* 0x0000000000007b1d */ /* 0x000fe20000010000 */
[----:B------:R-:W-:-:S05]  /*0af0*/  ISETP.GE.AND P1, PT, R3, UR7, PT ;  /* 0x0000000703007c0c */ /* 0x000fca000bf26270 */
[----:B------:R-:W-:Y:S04]  /*0b00*/  @!P2 LDS R15, [R13+-0x4] ;  /* 0xfffffc000d0fa984 */ /* 0x000fe80000000800 */
[----:B------:R-:W0:Y:S04]  /*0b10*/  @!P2 LDS R24, [R16+-0x4] ;  /* 0xfffffc001018a984 */ /* 0x000e280000000800 */
[----:B0-----:R-:W-:Y:S04]  /*0b20*/  @!P2 STS [R13+-0x4], R24 ;  /* 0xfffffc180d00a388 */ /* 0x001fe80000000800 */
[----:B------:R-:W0:Y:S02]  /*0b30*/  @!P2 LDS R14, [R16+-0x4] ;  /* 0xfffffc00100ea984 */ /* 0x000e240000000800 */
[----:B0-----:R-:W-:-:S05]  /*0b40*/  @!P2 IMAD.IADD R15, R15, 0x1, R14 ;  /* 0x000000010f0fa824 */ /* 0x001fca00078e020e */
[----:B------:R-:W-:Y:S01]  /*0b50*/  @!P2 STS [R16+-0x4], R15 ;  /* 0xfffffc0f1000a388 */ /* 0x000fe20000000800 */
[----:B------:R-:W-:Y:S06]  /*0b60*/  BAR.SYNC.DEFER_BLOCKING 0x0 ;  /* 0x0000000000007b1d */ /* 0x000fec0000010000 */
        /* <DEDUP_REMOVED lines=21> */
[----:B------:R-:W-:Y:S04]  /*0cc0*/  @!P0 LDS R14, [R5] ;  /* 0x00000000050e8984 */ /* 0x000fe80000000800 */
[----:B------:R-:W0:Y:S04]  /*0cd0*/  @!P0 LDS R24, [R6+0x4] ;  /* 0x0000040006188984 */ /* 0x000e280000000800 */
[----:B0-----:R-:W-:Y:S04]  /*0ce0*/  @!P0 STS [R5], R24 ;  /* 0x0000001805008388 */ /* 0x001fe80000000800 */
[----:B------:R-:W0:Y:S02]  /*0cf0*/  @!P0 LDS R15, [R6+0x4] ;  /* 0x00000400060f8984 */ /* 0x000e240000000800 */
[----:B0-----:R-:W-:-:S02]  /*0d00*/  @!P0 IMAD.IADD R25, R14, 0x1, R15 ;  /* 0x000000010e198824 */ /* 0x001fc400078e020f */
[----:B------:R-:W0:Y:S03]  /*0d10*/  LDC.64 R14, c[0x0][0x388] ;  /* 0x0000e200ff0e7b82 */ /* 0x000e260000000a00 */
[----:B------:R-:W-:Y:S05]  /*0d20*/  @!P0 STS [R6+0x4], R25 ;  /* 0x0000041906008388 */ /* 0x000fea0000000800 */
[----:B------:R-:W-:Y:S01]  /*0d30*/  BAR.SYNC.DEFER_BLOCKING 0x0 ;  /* 0x0000000000007b1d */ /* 0x000fe20000010000 */
[----:B0-----:R-:W-:-:S05]  /*0d40*/  IMAD.WIDE R14, R23, 0x4, R14 ;  /* 0x00000004170e7825 */ /* 0x001fca00078e020e */
[----:B------:R-:W0:Y:S04]  /*0d50*/  LDS R27, [R4] ;  /* 0x00000000041b7984 */ /* 0x000e280000000800 */
[----:B------:R-:W1:Y:S04]  /*0d60*/  LDS R29, [R7+0x200] ;  /* 0x00020000071d7984 */ /* 0x000e680000000800 */
[----:B0-----:R2:W-:Y:S04]  /*0d70*/  STG.E desc[UR8][R14.64], R27 ;  /* 0x0000001b0e007986 */ /* 0x0015e8000c101908 */
[----:B-1----:R2:W-:Y:S01]  /*0d80*/  STG.E desc[UR8][R14.64+0x200], R29 ;  /* 0x0002001d0e007986 */ /* 0x0025e2000c101908 */
[----:B------:R-:W-:Y:S05]  /*0d90*/  @!P1 BRA `(.L_x_11) ;  /* 0xfffffff400cc9947 */ /* 0x000fea000383ffff */
[----:B------:R-:W-:Y:S05]  /*0da0*/  EXIT ;  /* 0x000000000000794d */ /* 0x000fea0003800000 */
.L_x_12:
        /* <DEDUP_REMOVED lines=13> */
.L_x_20:


//--------------------- .text._Z7makeKeyPjS_ii    --------------------------
	.section	.text._Z7makeKeyPjS_ii,"ax",@progbits
	.align	128
        .global         _Z7makeKeyPjS_ii
        .type           _Z7makeKeyPjS_ii,@function
        .size           _Z7makeKeyPjS_ii,(.L_x_21 - _Z7makeKeyPjS_ii)
        .other          _Z7makeKeyPjS_ii,@"STO_CUDA_ENTRY STV_DEFAULT"
_Z7makeKeyPjS_ii:
.text._Z7makeKeyPjS_ii:
        /* <DEDUP_REMOVED lines=11> */
[C---:B------:R-:W-:Y:S01]  /*00b0*/  IMAD.IADD R4, R0.reuse, 0x1, R7 ;  /* 0x0000000100047824 */ /* 0x040fe200078e0207 */
[----:B------:R-:W-:Y:S01]  /*00c0*/  ISETP.NE.U32.AND P2, PT, R0, RZ, PT ;  /* 0x000000ff0000720c */ /* 0x000fe20003f45070 */
[----:B------:R-:W-:Y:S01]  /*00d0*/  IMAD.MOV R9, RZ, RZ, -R0 ;  /* 0x000000ffff097224 */ /* 0x000fe200078e0a00 */
[----:B------:R-:W1:Y:S01]  /*00e0*/  LDCU UR8, c[0x0][0x394] ;  /* 0x00007280ff0877ac */ /* 0x000e620008000800 */
[----:B------:R-:W-:Y:S01]  /*00f0*/  BSSY.RECONVERGENT B0, `(.L_x_13) ;  /* 0x000002c000007945 */ /* 0x000fe20003800200 */
[C---:B------:R-:W-:Y:S02]  /*0100*/  ISETP.GE.AND P0, PT, R4.reuse, UR6, PT ;  /* 0x0000000604007c0c */ /* 0x040fe4000bf06270 */
[----:B------:R-:W-:Y:S01]  /*0110*/  VIMNMX R5, PT, PT, R4, UR6, !PT ;  /* 0x0000000604057c48 */ /* 0x000fe2000ffe0100 */
[----:B------:R-:W2:Y:S01]  /*0120*/  LDCU.64 UR4, c[0x0][0x358] ;  /* 0x00006b00ff0477ac */ /* 0x000ea20008000a00 */
[----:B------:R-:W-:Y:S01]  /*0130*/  SEL R6, RZ, 0x1, P0 ;  /* 0x00000001ff067807 */ /* 0x000fe20000000000 */
[----:B------:R-:W3:Y:S03]  /*0140*/  LDCU UR7, c[0x0][0x394] ;  /* 0x00007280ff0777ac */ /* 0x000ee60008000800 */
[----:B------:R-:W-:Y:S01]  /*0150*/  IADD3 R5, PT, PT, R5, -R4, -R6 ;  /* 0x8000000405057210 */ /* 0x000fe20007ffe806 */
[----:B0-----:R-:W0:Y:S02]  /*0160*/  MUFU.RCP R8, R8 ;  /* 0x0000000800087308 */ /* 0x001e240000001000 */
[----:B0-----:R-:W-:-:S06]  /*0170*/  VIADD R2, R8, 0xffffffe ;  /* 0x0ffffffe08027836 */ /* 0x001fcc0000000000 */
[----:B------:R0:W4:Y:S02]  /*0180*/  F2I.FTZ.U32.TRUNC.NTZ R3, R2 ;  /* 0x0000000200037305 */ /* 0x000124000021f000 */
[----:B0-----:R-:W-:Y:S02]  /*0190*/  HFMA2 R2, -RZ, RZ, 0, 0 ;  /* 0x00000000ff027431 */ /* 0x001fe400000001ff */
[----:B----4-:R-:W-:-:S04]  /*01a0*/  IMAD R9, R9, R3, RZ ;  /* 0x0000000309097224 */ /* 0x010fc800078e02ff */
[----:B------:R-:W-:-:S06]  /*01b0*/  IMAD.HI.U32 R8, R3, R9, R2 ;  /* 0x0000000903087227 */ /* 0x000fcc00078e0002 */
[----:B------:R-:W-:-:S04]  /*01c0*/  IMAD.HI.U32 R9, R8, R5, RZ ;  /* 0x0000000508097227 */ /* 0x000fc800078e00ff */
[----:B------:R-:W-:-:S04]  /*01d0*/  IMAD.MOV R2, RZ, RZ, -R9 ;  /* 0x000000ffff027224 */ /* 0x000fc800078e0a09 */
[----:B------:R-:W-:Y:S02]  /*01e0*/  IMAD R5, R0, R2, R5 ;  /* 0x0000000200057224 */ /* 0x000fe400078e0205 */
[----:B------:R-:W0:Y:S03]  /*01f0*/  LDC.64 R2, c[0x0][0x388] ;  /* 0x0000e200ff027b82 */ /* 0x000e260000000a00 */
[----:B------:R-:W-:-:S13]  /*0200*/  ISETP.GE.U32.AND P0, PT, R5, R0, PT ;  /* 0x000000000500720c */ /* 0x000fda0003f06070 */
[----:B------:R-:W-:Y:S01]  /*0210*/  @P0 IMAD.IADD R5, R5, 0x1, -R0 ;  /* 0x0000000105050824 */ /* 0x000fe200078e0a00 */
[----:B------:R-:W-:-:S04]  /*0220*/  @P0 IADD3 R9, PT, PT, R9, 0x1, RZ ;  /* 0x0000000109090810 */ /* 0x000fc80007ffe0ff */
[-C--:B------:R-:W-:Y:S02]  /*0230*/  ISETP.GE.U32.AND P1, PT, R5, R0.reuse, PT ;  /* 0x000000000500720c */ /* 0x080fe40003f26070 */
[----:B------:R-:W4:Y:S11]  /*0240*/  LDC.64 R4, c[0x0][0x380] ;  /* 0x0000e000ff047b82 */ /* 0x000f360000000a00 */
[----:B------:R-:W-:Y:S01]  /*0250*/  @P1 VIADD R9, R9, 0x1 ;  /* 0x0000000109091836 */ /* 0x000fe20000000000 */
[----:B------:R-:W-:-:S05]  /*0260*/  @!P2 LOP3.LUT R9, RZ, R0, RZ, 0x33, !PT ;  /* 0x00000000ff09a212 */ /* 0x000fca00078e33ff */
[----:B------:R-:W-:-:S05]  /*0270*/  IMAD.IADD R6, R6, 0x1, R9 ;  /* 0x0000000106067824 */ /* 0x000fca00078e0209 */
[C---:B------:R-:W-:Y:S02]  /*0280*/  LOP3.LUT R8, R6.reuse, 0x3, RZ, 0xc0, !PT ;  /* 0x0000000306087812 */ /* 0x040fe400078ec0ff */
[----:B------:R-:W-:Y:S02]  /*0290*/  ISETP.GE.U32.AND P1, PT, R6, 0x3, PT ;  /* 0x000000030600780c */ /* 0x000fe40003f26070 */
[----:B------:R-:W-:-:S13]  /*02a0*/  ISETP.NE.AND P0, PT, R8, 0x3, PT ;  /* 0x000000030800780c */ /* 0x000fda0003f05270 */
[----:B0123--:R-:W-:Y:S05]  /*02b0*/  @!P0 BRA `(.L_x_14) ;  /* 0x00000000003c8947 */ /* 0x00ffea0003800000 */
[----:B------:R-:W0:Y:S01]  /*02c0*/  LDC.64 R8, c[0x0][0x380] ;  /* 0x0000e000ff087b82 */ /* 0x000e220000000a00 */
[----:B------:R-:W-:-:S04]  /*02d0*/  IADD3 R6, PT, PT, R6, 0x1, RZ ;  /* 0x0000000106067810 */ /* 0x000fc80007ffe0ff */
[----:B------:R-:W-:-:S03]  /*02e0*/  LOP3.LUT R6, R6, 0x3, RZ, 0xc0, !PT ;  /* 0x0000000306067812 */ /* 0x000fc600078ec0ff */
[----:B------:R-:W1:Y:S02]  /*02f0*/  LDC.64 R10, c[0x0][0x388] ;  /* 0x0000e200ff0a7b82 */ /* 0x000e640000000a00 */
[----:B------:R-:W-:-:S07]  /*0300*/  IMAD.MOV R6, RZ, RZ, -R6 ;  /* 0x000000ffff067224 */ /* 0x000fce00078e0a06 */
.L_x_15:
[----:B0-----:R-:W-:-:S06]  /*0310*/  IMAD.WIDE R14, R7, 0x4, R8 ;  /* 0x00000004070e7825 */ /* 0x001fcc00078e0208 */
[----:B--2---:R-:W2:Y:S01]  /*0320*/  LDG.E R14, desc[UR4][R14.64] ;  /* 0x000000040e0e7981 */ /* 0x004ea2000c1e1900 */
[----:B-1----:R-:W-:Y:S01]  /*0330*/  IMAD.WIDE R12, R7, 0x4, R10 ;  /* 0x00000004070c7825 */ /* 0x002fe200078e020a */
[----:B------:R-:W-:-:S03]  /*0340*/  IADD3 R7, PT, PT, R0, R7, RZ ;  /* 0x0000000700077210 */ /* 0x000fc60007ffe0ff */
[----:B------:R-:W-:-:S05]  /*0350*/  VIADD R6, R6, 0x1 ;  /* 0x0000000106067836 */ /* 0x000fca0000000000 */
[----:B------:R-:W-:Y:S02]  /*0360*/  ISETP.NE.AND P0, PT, R6, RZ, PT ;  /* 0x000000ff0600720c */ /* 0x000fe40003f05270 */
[----:B--2---:R-:W-:-:S04]  /*0370*/  SHF.R.U32.HI R16, RZ, UR7, R14 ;  /* 0x00000007ff107c19 */ /* 0x004fc8000801160e */
[----:B------:R-:W-:-:S05]  /*0380*/  LOP3.LUT R17, R16, 0x1, RZ, 0xc0, !PT ;  /* 0x0000000110117812 */ /* 0x000fca00078ec0ff */
[----:B------:R2:W-:Y:S02]  /*0390*/  STG.E desc[UR4][R12.64], R17 ;  /* 0x000000110c007986 */ /* 0x0005e4000c101904 */
[----:B------:R-:W-:Y:S05]  /*03a0*/  @P0 BRA `(.L_x_15) ;  /* 0xfffffffc00d80947 */ /* 0x000fea000383ffff */
.L_x_14:
[----:B------:R-:W-:Y:S05]  /*03b0*/  BSYNC.RECONVERGENT B0 ;  /* 0x0000000000007941 */ /* 0x000fea0003800200 */
.L_x_13:
[----:B------:R-:W-:Y:S05]  /*03c0*/  @!P1 EXIT ;  /* 0x000000000000994d */ /* 0x000fea0003800000 */
.L_x_16:
[----:B-1--4-:R-:W-:-:S05]  /*03d0*/  IMAD.WIDE R14, R7, 0x4, R4 ;  /* 0x00000004070e7825 */ /* 0x012fca00078e0204 */
[----:B------:R-:W3:Y:S01]  /*03e0*/  LDG.E R6, desc[UR4][R14.64] ;  /* 0x000000040e067981 */ /* 0x000ee2000c1e1900 */
[----:B--2---:R-:W-:-:S04]  /*03f0*/  IMAD.WIDE R16, R7, 0x4, R2 ;  /* 0x0000000407107825 */ /* 0x004fc800078e0202 */
[----:B------:R-:W-:Y:S01]  /*0400*/  IMAD.WIDE R8, R0, 0x4, R14 ;  /* 0x0000000400087825 */ /* 0x000fe200078e020e */
[----:B---3--:R-:W-:-:S04]  /*0410*/  SHF.R.U32.HI R6, RZ, UR8, R6 ;  /* 0x00000008ff067c19 */ /* 0x008fc80008011606 */
[----:B------:R-:W-:-:S05]  /*0420*/  LOP3.LUT R19, R6, 0x1, RZ, 0xc0, !PT ;  /* 0x0000000106137812 */ /* 0x000fca00078ec0ff */
[----:B------:R0:W-:Y:S04]  /*0430*/  STG.E desc[UR4][R16.64], R19 ;  /* 0x0000001310007986 */ /* 0x0001e8000c101904 */
[----:B------:R-:W2:Y:S01]  /*0440*/  LDG.E R6, desc[UR4][R8.64] ;  /* 0x0000000408067981 */ /* 0x000ea2000c1e1900 */
[----:B------:R-:W-:-:S04]  /*0450*/  IMAD.WIDE R10, R0, 0x4, R16 ;  /* 0x00000004000a7825 */ /* 0x000fc800078e0210 */
[----:B------:R-:W-:Y:S01]  /*0460*/  IMAD.WIDE R12, R0, 0x4, R8 ;  /* 0x00000004000c7825 */ /* 0x000fe200078e0208 */
[----:B--2---:R-:W-:-:S04]  /*0470*/  SHF.R.U32.HI R6, RZ, UR8, R6 ;  /* 0x00000008ff067c19 */ /* 0x004fc80008011606 */
[----:B------:R-:W-:-:S05]  /*0480*/  LOP3.LUT R21, R6, 0x1, RZ, 0xc0, !PT ;  /* 0x0000000106157812 */ /* 0x000fca00078ec0ff */
[----:B------:R1:W-:Y:S04]  /*0490*/  STG.E desc[UR4][R10.64], R21 ;  /* 0x000000150a007986 */ /* 0x0003e8000c101904 */
[----:B------:R-:W2:Y:S01]  /*04a0*/  LDG.E R6, desc[UR4][R12.64] ;  /* 0x000000040c067981 */ /* 0x000ea2000c1e1900 */
[----:B------:R-:W-:-:S04]  /*04b0*/  IMAD.WIDE R14, R0, 0x4, R10 ;  /* 0x00000004000e7825 */ /* 0x000fc800078e020a */
[----:B0-----:R-:W-:Y:S01]  /*04c0*/  IMAD.WIDE R16, R0, 0x4, R12 ;  /* 0x0000000400107825 */ /* 0x001fe200078e020c */
[----:B--2---:R-:W-:-:S04]  /*04d0*/  SHF.R.U32.HI R6, RZ, UR8, R6 ;  /* 0x00000008ff067c19 */ /* 0x004fc80008011606 */
[----:B------:R-:W-:-:S05]  /*04e0*/  LOP3.LUT R23, R6, 0x1, RZ, 0xc0, !PT ;  /* 0x0000000106177812 */ /* 0x000fca00078ec0ff */
[----:B------:R1:W-:Y:S04]  /*04f0*/  STG.E desc[UR4][R14.64], R23 ;  /* 0x000000170e007986 */ /* 0x0003e8000c101904 */
[----:B------:R-:W2:Y:S01]  /*0500*/  LDG.E R16, desc[UR4][R16.64] ;  /* 0x0000000410107981 */ /* 0x000ea2000c1e1900 */
[----:B------:R-:W-:-:S04]  /*0510*/  IMAD.WIDE R8, R0, 0x4, R14 ;  /* 0x0000000400087825 */ /* 0x000fc800078e020e */
[----:B------:R-:W-:-:S05]  /*0520*/  IMAD R7, R0, 0x4, R7 ;  /* 0x0000000400077824 */ /* 0x000fca00078e0207 */
[----:B------:R-:W-:Y:S02]  /*0530*/  ISETP.GE.AND P0, PT, R7, UR6, PT ;  /* 0x0000000607007c0c */ /* 0x000fe4000bf06270 */
[----:B--2---:R-:W-:-:S04]  /*0540*/  SHF.R.U32.HI R6, RZ, UR8, R16 ;  /* 0x00000008ff067c19 */ /* 0x004fc80008011610 */
[----:B------:R-:W-:-:S05]  /*0550*/  LOP3.LUT R19, R6, 0x1, RZ, 0xc0, !PT ;  /* 0x0000000106137812 */ /* 0x000fca00078ec0ff */
[----:B------:R1:W-:Y:S02]  /*0560*/  STG.E desc[UR4][R8.64], R19 ;  /* 0x0000001308007986 */ /* 0x0003e4000c101904 */
[----:B------:R-:W-:Y:S05]  /*0570*/  @!P0 BRA `(.L_x_16) ;  /* 0xfffffffc00948947 */ /* 0x000fea000383ffff */
[----:B------:R-:W-:Y:S05]  /*0580*/  EXIT ;  /* 0x000000000000794d */ /* 0x000fea0003800000 */
.L_x_17:
        /* <DEDUP_REMOVED lines=15> */
.L_x_21:


//--------------------- .nv.shared._Z4swapPjS_S_ij --------------------------
	.section	.nv.shared._Z4swapPjS_S_ij,"aw",@nobits
	.sectionflags	@""
	.align	16
	.zero		1024


//--------------------- .nv.shared.reserved.0     --------------------------
	.section	.nv.shared.reserved.0,"aw",@nobits
	.weak		__nv_reservedSMEM_offset_0_alias
	.size		__nv_reservedSMEM_offset_0_alias, 0, 64
	.other		__nv_reservedSMEM_offset_0_alias,@"STO_CUDA_RESERVED_SHARED STV_DEFAULT"
__nv_reservedSMEM_offset_0_alias:
	.zero		0
	.zero		64


//--------------------- .nv.shared._Z3sumPjS_i    --------------------------
	.section	.nv.shared._Z3sumPjS_i,"aw",@nobits
	.sectionflags	@""
	.align	16
	.zero		1024


//--------------------- .nv.shared._Z4scanPjS_S_i --------------------------
	.section	.nv.shared._Z4scanPjS_S_i,"aw",@nobits
	.sectionflags	@""
	.align	16
	.zero		1024


//--------------------- .nv.shared._Z7makeKeyPjS_ii --------------------------
	.section	.nv.shared._Z7makeKeyPjS_ii,"aw",@nobits
	.sectionflags	@""
	.align	16
	.zero		1024


//--------------------- .nv.constant0._Z4swapPjS_S_ij --------------------------
	.section	.nv.constant0._Z4swapPjS_S_ij,"a",@progbits
	.sectionflags	@""
	.align	4
.nv.constant0._Z4swapPjS_S_ij:
	.zero		928


//--------------------- .nv.constant0._Z3sumPjS_i --------------------------
	.section	.nv.constant0._Z3sumPjS_i,"a",@progbits
	.sectionflags	@""
	.align	4
.nv.constant0._Z3sumPjS_i:
	.zero		916


//--------------------- .nv.constant0._Z4scanPjS_S_i --------------------------
	.section	.nv.constant0._Z4scanPjS_S_i,"a",@progbits
	.sectionflags	@""
	.align	4
.nv.constant0._Z4scanPjS_S_i:
	.zero		924


//--------------------- .nv.constant0._Z7makeKeyPjS_ii --------------------------
	.section	.nv.constant0._Z7makeKeyPjS_ii,"a",@progbits
	.sectionflags	@""
	.align	4
.nv.constant0._Z7makeKeyPjS_ii:
	.zero		920


//--------------------- SYMBOLS --------------------------

	.type		.nv.reservedSmem.offset0,@object
	.size		.nv.reservedSmem.offset0,0x4
	.type		.nv.reservedSmem.cap,@object
	.size		.nv.reservedSmem.cap,0x4
